//
// Generated by NVIDIA NVVM Compiler
//
// Compiler Build ID: CL-36424714
// Cuda compilation tools, release 13.0, V13.0.88
// Based on NVVM 20.0.0
//

.version 9.0
.target sm_100
.address_size 64

	// .globl	_Z6cc_gt5jPdS_S_Pj
.extern .shared .align 16 .b8 smem[];

.visible .entry _Z6cc_gt5jPdS_S_Pj(
	.param .u32 _Z6cc_gt5jPdS_S_Pj_param_0,
	.param .u64 .ptr .align 1 _Z6cc_gt5jPdS_S_Pj_param_1,
	.param .u64 .ptr .align 1 _Z6cc_gt5jPdS_S_Pj_param_2,
	.param .u64 .ptr .align 1 _Z6cc_gt5jPdS_S_Pj_param_3,
	.param .u64 .ptr .align 1 _Z6cc_gt5jPdS_S_Pj_param_4
)
{
	.reg .pred 	%p<59>;
	.reg .b32 	%r<190>;
	.reg .b64 	%rd<86>;
	.reg .b64 	%fd<178>;

	ld.param.u32 	%r45, [_Z6cc_gt5jPdS_S_Pj_param_0];
	ld.param.u64 	%rd5, [_Z6cc_gt5jPdS_S_Pj_param_2];
	ld.param.u64 	%rd6, [_Z6cc_gt5jPdS_S_Pj_param_3];
	ld.param.u64 	%rd7, [_Z6cc_gt5jPdS_S_Pj_param_4];
	cvta.to.global.u64 	%rd1, %rd7;
	cvta.to.global.u64 	%rd2, %rd6;
	cvta.to.global.u64 	%rd3, %rd5;
	mov.u32 	%r1, %ntid.x;
	shr.u32 	%r2, %r1, 5;
	mov.u32 	%r3, %tid.x;
	setp.gt.u32 	%p1, %r1, %r45;
	mov.f64 	%fd172, 0d0000000000000000;
	mov.f64 	%fd173, %fd172;
	@%p1 bra 	$L__BB0_12;
	div.u32 	%r47, %r45, %r1;
	mov.u32 	%r48, %ctaid.x;
	mul.lo.s32 	%r4, %r45, %r48;
	max.u32 	%r5, %r47, 1;
	setp.lt.u32 	%p2, %r47, 8;
	mov.f64 	%fd173, 0d0000000000000000;
	mov.b32 	%r178, 0;
	mov.f64 	%fd172, %fd173;
	@%p2 bra 	$L__BB0_4;
	and.b32  	%r49, %r5, -8;
	neg.s32 	%r189, %r49;
	add.s32 	%r180, %r3, %r4;
	add.s32 	%r187, %r180, %r1;
	shl.b32 	%r50, %r1, 1;
	add.s32 	%r186, %r180, %r50;
	mad.lo.s32 	%r185, %r1, 3, %r180;
	shl.b32 	%r11, %r1, 2;
	add.s32 	%r184, %r180, %r11;
	mad.lo.s32 	%r183, %r1, 5, %r180;
	mad.lo.s32 	%r182, %r1, 6, %r180;
	mad.lo.s32 	%r181, %r1, 7, %r180;
	mov.f64 	%fd173, 0d0000000000000000;
	cvt.u64.u32 	%rd18, %r11;
	mov.u32 	%r188, %r3;
$L__BB0_3:
	.pragma "nounroll";
	and.b32  	%r178, %r5, -8;
	mul.wide.u32 	%rd8, %r180, 8;
	add.s64 	%rd9, %rd3, %rd8;
	ld.global.f64 	%fd47, [%rd9];
	mul.wide.s32 	%rd10, %r188, 8;
	add.s64 	%rd11, %rd2, %rd10;
	ld.global.f64 	%fd48, [%rd11];
	fma.rn.f64 	%fd49, %fd47, %fd48, %fd172;
	mul.wide.s32 	%rd12, %r188, 4;
	add.s64 	%rd13, %rd1, %rd12;
	ld.global.u32 	%r51, [%rd13];
	cvt.rn.f64.u32 	%fd50, %r51;
	fma.rn.f64 	%fd51, %fd47, %fd50, %fd173;
	mul.wide.u32 	%rd14, %r187, 8;
	add.s64 	%rd15, %rd3, %rd14;
	ld.global.f64 	%fd52, [%rd15];
	shl.b32 	%r52, %r1, 3;
	cvt.u64.u32 	%rd16, %r52;
	add.s64 	%rd17, %rd11, %rd16;
	ld.global.f64 	%fd53, [%rd17];
	fma.rn.f64 	%fd54, %fd52, %fd53, %fd49;
	add.s64 	%rd19, %rd13, %rd18;
	ld.global.u32 	%r53, [%rd19];
	cvt.rn.f64.u32 	%fd55, %r53;
	fma.rn.f64 	%fd56, %fd52, %fd55, %fd51;
	mul.wide.u32 	%rd20, %r186, 8;
	add.s64 	%rd21, %rd3, %rd20;
	ld.global.f64 	%fd57, [%rd21];
	add.s64 	%rd22, %rd17, %rd16;
	ld.global.f64 	%fd58, [%rd22];
	fma.rn.f64 	%fd59, %fd57, %fd58, %fd54;
	add.s64 	%rd23, %rd19, %rd18;
	ld.global.u32 	%r54, [%rd23];
	cvt.rn.f64.u32 	%fd60, %r54;
	fma.rn.f64 	%fd61, %fd57, %fd60, %fd56;
	mul.wide.u32 	%rd24, %r185, 8;
	add.s64 	%rd25, %rd3, %rd24;
	ld.global.f64 	%fd62, [%rd25];
	add.s64 	%rd26, %rd22, %rd16;
	ld.global.f64 	%fd63, [%rd26];
	fma.rn.f64 	%fd64, %fd62, %fd63, %fd59;
	add.s64 	%rd27, %rd23, %rd18;
	ld.global.u32 	%r55, [%rd27];
	cvt.rn.f64.u32 	%fd65, %r55;
	fma.rn.f64 	%fd66, %fd62, %fd65, %fd61;
	mul.wide.u32 	%rd28, %r184, 8;
	add.s64 	%rd29, %rd3, %rd28;
	ld.global.f64 	%fd67, [%rd29];
	add.s64 	%rd30, %rd26, %rd16;
	ld.global.f64 	%fd68, [%rd30];
	fma.rn.f64 	%fd69, %fd67, %fd68, %fd64;
	add.s64 	%rd31, %rd27, %rd18;
	ld.global.u32 	%r56, [%rd31];
	cvt.rn.f64.u32 	%fd70, %r56;
	fma.rn.f64 	%fd71, %fd67, %fd70, %fd66;
	mul.wide.u32 	%rd32, %r183, 8;
	add.s64 	%rd33, %rd3, %rd32;
	ld.global.f64 	%fd72, [%rd33];
	add.s64 	%rd34, %rd30, %rd16;
	ld.global.f64 	%fd73, [%rd34];
	fma.rn.f64 	%fd74, %fd72, %fd73, %fd69;
	add.s64 	%rd35, %rd31, %rd18;
	ld.global.u32 	%r57, [%rd35];
	cvt.rn.f64.u32 	%fd75, %r57;
	fma.rn.f64 	%fd76, %fd72, %fd75, %fd71;
	mul.wide.u32 	%rd36, %r182, 8;
	add.s64 	%rd37, %rd3, %rd36;
	ld.global.f64 	%fd77, [%rd37];
	add.s64 	%rd38, %rd34, %rd16;
	ld.global.f64 	%fd78, [%rd38];
	fma.rn.f64 	%fd79, %fd77, %fd78, %fd74;
	add.s64 	%rd39, %rd35, %rd18;
	ld.global.u32 	%r58, [%rd39];
	cvt.rn.f64.u32 	%fd80, %r58;
	fma.rn.f64 	%fd81, %fd77, %fd80, %fd76;
	mul.wide.u32 	%rd40, %r181, 8;
	add.s64 	%rd41, %rd3, %rd40;
	ld.global.f64 	%fd82, [%rd41];
	add.s64 	%rd42, %rd38, %rd16;
	ld.global.f64 	%fd83, [%rd42];
	fma.rn.f64 	%fd172, %fd82, %fd83, %fd79;
	add.s64 	%rd43, %rd39, %rd18;
	ld.global.u32 	%r59, [%rd43];
	cvt.rn.f64.u32 	%fd84, %r59;
	fma.rn.f64 	%fd173, %fd82, %fd84, %fd81;
	add.s32 	%r189, %r189, 8;
	add.s32 	%r188, %r188, %r52;
	add.s32 	%r187, %r187, %r52;
	add.s32 	%r186, %r186, %r52;
	add.s32 	%r185, %r185, %r52;
	add.s32 	%r184, %r184, %r52;
	add.s32 	%r183, %r183, %r52;
	add.s32 	%r182, %r182, %r52;
	add.s32 	%r181, %r181, %r52;
	add.s32 	%r180, %r180, %r52;
	setp.eq.s32 	%p3, %r189, 0;
	@%p3 bra 	$L__BB0_4;
	bra.uni 	$L__BB0_3;
$L__BB0_4:
	and.b32  	%r17, %r5, 7;
	setp.eq.s32 	%p4, %r17, 0;
	@%p4 bra 	$L__BB0_12;
	and.b32  	%r18, %r5, 3;
	setp.lt.u32 	%p5, %r17, 4;
	@%p5 bra 	$L__BB0_7;
	mad.lo.s32 	%r60, %r178, %r1, %r3;
	add.s32 	%r61, %r60, %r4;
	mul.wide.u32 	%rd44, %r61, 8;
	add.s64 	%rd45, %rd3, %rd44;
	ld.global.f64 	%fd86, [%rd45];
	mul.wide.s32 	%rd46, %r60, 8;
	add.s64 	%rd47, %rd2, %rd46;
	ld.global.f64 	%fd87, [%rd47];
	fma.rn.f64 	%fd88, %fd86, %fd87, %fd172;
	mul.wide.s32 	%rd48, %r60, 4;
	add.s64 	%rd49, %rd1, %rd48;
	ld.global.u32 	%r62, [%rd49];
	cvt.rn.f64.u32 	%fd89, %r62;
	fma.rn.f64 	%fd90, %fd86, %fd89, %fd173;
	add.s32 	%r63, %r61, %r1;
	mul.wide.u32 	%rd50, %r63, 8;
	add.s64 	%rd51, %rd3, %rd50;
	ld.global.f64 	%fd91, [%rd51];
	shl.b32 	%r64, %r1, 3;
	cvt.u64.u32 	%rd52, %r64;
	add.s64 	%rd53, %rd47, %rd52;
	ld.global.f64 	%fd92, [%rd53];
	fma.rn.f64 	%fd93, %fd91, %fd92, %fd88;
	shl.b32 	%r65, %r1, 2;
	cvt.u64.u32 	%rd54, %r65;
	add.s64 	%rd55, %rd49, %rd54;
	ld.global.u32 	%r66, [%rd55];
	cvt.rn.f64.u32 	%fd94, %r66;
	fma.rn.f64 	%fd95, %fd91, %fd94, %fd90;
	add.s32 	%r67, %r63, %r1;
	mul.wide.u32 	%rd56, %r67, 8;
	add.s64 	%rd57, %rd3, %rd56;
	ld.global.f64 	%fd96, [%rd57];
	add.s64 	%rd58, %rd53, %rd52;
	ld.global.f64 	%fd97, [%rd58];
	fma.rn.f64 	%fd98, %fd96, %fd97, %fd93;
	add.s64 	%rd59, %rd55, %rd54;
	ld.global.u32 	%r68, [%rd59];
	cvt.rn.f64.u32 	%fd99, %r68;
	fma.rn.f64 	%fd100, %fd96, %fd99, %fd95;
	add.s32 	%r69, %r67, %r1;
	mul.wide.u32 	%rd60, %r69, 8;
	add.s64 	%rd61, %rd3, %rd60;
	ld.global.f64 	%fd101, [%rd61];
	add.s64 	%rd62, %rd58, %rd52;
	ld.global.f64 	%fd102, [%rd62];
	fma.rn.f64 	%fd172, %fd101, %fd102, %fd98;
	add.s64 	%rd63, %rd59, %rd54;
	ld.global.u32 	%r70, [%rd63];
	cvt.rn.f64.u32 	%fd103, %r70;
	fma.rn.f64 	%fd173, %fd101, %fd103, %fd100;
	add.s32 	%r178, %r178, 4;
$L__BB0_7:
	setp.eq.s32 	%p6, %r18, 0;
	@%p6 bra 	$L__BB0_12;
	setp.eq.s32 	%p7, %r18, 1;
	@%p7 bra 	$L__BB0_10;
	mad.lo.s32 	%r71, %r178, %r1, %r3;
	add.s32 	%r72, %r71, %r4;
	mul.wide.u32 	%rd64, %r72, 8;
	add.s64 	%rd65, %rd3, %rd64;
	ld.global.f64 	%fd105, [%rd65];
	mul.wide.s32 	%rd66, %r71, 8;
	add.s64 	%rd67, %rd2, %rd66;
	ld.global.f64 	%fd106, [%rd67];
	fma.rn.f64 	%fd107, %fd105, %fd106, %fd172;
	mul.wide.s32 	%rd68, %r71, 4;
	add.s64 	%rd69, %rd1, %rd68;
	ld.global.u32 	%r73, [%rd69];
	cvt.rn.f64.u32 	%fd108, %r73;
	fma.rn.f64 	%fd109, %fd105, %fd108, %fd173;
	add.s32 	%r74, %r72, %r1;
	mul.wide.u32 	%rd70, %r74, 8;
	add.s64 	%rd71, %rd3, %rd70;
	ld.global.f64 	%fd110, [%rd71];
	shl.b32 	%r75, %r1, 3;
	cvt.u64.u32 	%rd72, %r75;
	add.s64 	%rd73, %rd67, %rd72;
	ld.global.f64 	%fd111, [%rd73];
	fma.rn.f64 	%fd172, %fd110, %fd111, %fd107;
	shl.b32 	%r76, %r1, 2;
	cvt.u64.u32 	%rd74, %r76;
	add.s64 	%rd75, %rd69, %rd74;
	ld.global.u32 	%r77, [%rd75];
	cvt.rn.f64.u32 	%fd112, %r77;
	fma.rn.f64 	%fd173, %fd110, %fd112, %fd109;
	add.s32 	%r178, %r178, 2;
$L__BB0_10:
	and.b32  	%r78, %r5, 1;
	setp.eq.b32 	%p8, %r78, 1;
	not.pred 	%p9, %p8;
	@%p9 bra 	$L__BB0_12;
	mad.lo.s32 	%r79, %r178, %r1, %r3;
	add.s32 	%r80, %r79, %r4;
	mul.wide.u32 	%rd76, %r80, 8;
	add.s64 	%rd77, %rd3, %rd76;
	ld.global.f64 	%fd113, [%rd77];
	mul.wide.s32 	%rd78, %r79, 8;
	add.s64 	%rd79, %rd2, %rd78;
	ld.global.f64 	%fd114, [%rd79];
	fma.rn.f64 	%fd172, %fd113, %fd114, %fd172;
	mul.wide.s32 	%rd80, %r79, 4;
	add.s64 	%rd81, %rd1, %rd80;
	ld.global.u32 	%r81, [%rd81];
	cvt.rn.f64.u32 	%fd115, %r81;
	fma.rn.f64 	%fd173, %fd113, %fd115, %fd173;
$L__BB0_12:
	shl.b32 	%r44, %r2, 3;
	// begin inline asm
	mov.b64 {%r82,%r83}, %fd172;
	// end inline asm
	shfl.sync.down.b32	%r85|%p10, %r83, 16, 31, -1;
	shfl.sync.down.b32	%r84|%p11, %r82, 16, 31, -1;
	// begin inline asm
	mov.b64 %fd117, {%r84,%r85};
	// end inline asm
	add.f64 	%fd120, %fd172, %fd117;
	// begin inline asm
	mov.b64 {%r86,%r87}, %fd173;
	// end inline asm
	shfl.sync.down.b32	%r89|%p12, %r87, 16, 31, -1;
	shfl.sync.down.b32	%r88|%p13, %r86, 16, 31, -1;
	// begin inline asm
	mov.b64 %fd119, {%r88,%r89};
	// end inline asm
	add.f64 	%fd122, %fd173, %fd119;
	// begin inline asm
	mov.b64 {%r90,%r91}, %fd120;
	// end inline asm
	shfl.sync.down.b32	%r93|%p14, %r91, 8, 31, -1;
	shfl.sync.down.b32	%r92|%p15, %r90, 8, 31, -1;
	// begin inline asm
	mov.b64 %fd121, {%r92,%r93};
	// end inline asm
	add.f64 	%fd124, %fd120, %fd121;
	// begin inline asm
	mov.b64 {%r94,%r95}, %fd122;
	// end inline asm
	shfl.sync.down.b32	%r97|%p16, %r95, 8, 31, -1;
	shfl.sync.down.b32	%r96|%p17, %r94, 8, 31, -1;
	// begin inline asm
	mov.b64 %fd123, {%r96,%r97};
	// end inline asm
	add.f64 	%fd126, %fd122, %fd123;
	// begin inline asm
	mov.b64 {%r98,%r99}, %fd124;
	// end inline asm
	shfl.sync.down.b32	%r101|%p18, %r99, 4, 31, -1;
	shfl.sync.down.b32	%r100|%p19, %r98, 4, 31, -1;
	// begin inline asm
	mov.b64 %fd125, {%r100,%r101};
	// end inline asm
	add.f64 	%fd128, %fd124, %fd125;
	// begin inline asm
	mov.b64 {%r102,%r103}, %fd126;
	// end inline asm
	shfl.sync.down.b32	%r105|%p20, %r103, 4, 31, -1;
	shfl.sync.down.b32	%r104|%p21, %r102, 4, 31, -1;
	// begin inline asm
	mov.b64 %fd127, {%r104,%r105};
	// end inline asm
	add.f64 	%fd130, %fd126, %fd127;
	// begin inline asm
	mov.b64 {%r106,%r107}, %fd128;
	// end inline asm
	shfl.sync.down.b32	%r109|%p22, %r107, 2, 31, -1;
	shfl.sync.down.b32	%r108|%p23, %r106, 2, 31, -1;
	// begin inline asm
	mov.b64 %fd129, {%r108,%r109};
	// end inline asm
	add.f64 	%fd132, %fd128, %fd129;
	// begin inline asm
	mov.b64 {%r110,%r111}, %fd130;
	// end inline asm
	shfl.sync.down.b32	%r113|%p24, %r111, 2, 31, -1;
	shfl.sync.down.b32	%r112|%p25, %r110, 2, 31, -1;
	// begin inline asm
	mov.b64 %fd131, {%r112,%r113};
	// end inline asm
	add.f64 	%fd134, %fd130, %fd131;
	// begin inline asm
	mov.b64 {%r114,%r115}, %fd132;
	// end inline asm
	shfl.sync.down.b32	%r117|%p26, %r115, 1, 31, -1;
	shfl.sync.down.b32	%r116|%p27, %r114, 1, 31, -1;
	// begin inline asm
	mov.b64 %fd133, {%r116,%r117};
	// end inline asm
	add.f64 	%fd25, %fd132, %fd133;
	// begin inline asm
	mov.b64 {%r118,%r119}, %fd134;
	// end inline asm
	shfl.sync.down.b32	%r121|%p28, %r119, 1, 31, -1;
	shfl.sync.down.b32	%r120|%p29, %r118, 1, 31, -1;
	// begin inline asm
	mov.b64 %fd135, {%r120,%r121};
	// end inline asm
	add.f64 	%fd26, %fd134, %fd135;
	and.b32  	%r122, %r3, 31;
	setp.ne.s32 	%p30, %r122, 0;
	@%p30 bra 	$L__BB0_14;
	shr.u32 	%r123, %r3, 2;
	mov.u32 	%r124, smem;
	add.s32 	%r125, %r124, %r123;
	st.shared.f64 	[%r125], %fd25;
	add.s32 	%r126, %r125, %r44;
	st.shared.f64 	[%r126], %fd26;
$L__BB0_14:
	bar.sync 	0;
	setp.ge.u32 	%p31, %r3, %r2;
	mov.f64 	%fd176, 0d0000000000000000;
	mov.f64 	%fd177, %fd176;
	@%p31 bra 	$L__BB0_16;
	shl.b32 	%r127, %r3, 3;
	mov.u32 	%r128, smem;
	add.s32 	%r129, %r128, %r127;
	ld.shared.f64 	%fd176, [%r129];
	add.s32 	%r130, %r129, %r44;
	ld.shared.f64 	%fd177, [%r130];
$L__BB0_16:
	setp.gt.u32 	%p32, %r3, 31;
	@%p32 bra 	$L__BB0_25;
	setp.lt.u32 	%p33, %r1, 64;
	@%p33 bra 	$L__BB0_23;
	shr.u32 	%r139, %r1, 6;
	// begin inline asm
	mov.b64 {%r131,%r132}, %fd176;
	// end inline asm
	shfl.sync.down.b32	%r134|%p34, %r132, %r139, 31, -1;
	shfl.sync.down.b32	%r133|%p35, %r131, %r139, 31, -1;
	// begin inline asm
	mov.b64 %fd138, {%r133,%r134};
	// end inline asm
	add.f64 	%fd176, %fd176, %fd138;
	// begin inline asm
	mov.b64 {%r135,%r136}, %fd177;
	// end inline asm
	shfl.sync.down.b32	%r138|%p36, %r136, %r139, 31, -1;
	shfl.sync.down.b32	%r137|%p37, %r135, %r139, 31, -1;
	// begin inline asm
	mov.b64 %fd140, {%r137,%r138};
	// end inline asm
	add.f64 	%fd177, %fd177, %fd140;
	setp.lt.u32 	%p38, %r1, 128;
	@%p38 bra 	$L__BB0_23;
	shr.u32 	%r148, %r1, 7;
	// begin inline asm
	mov.b64 {%r140,%r141}, %fd176;
	// end inline asm
	shfl.sync.down.b32	%r143|%p39, %r141, %r148, 31, -1;
	shfl.sync.down.b32	%r142|%p40, %r140, %r148, 31, -1;
	// begin inline asm
	mov.b64 %fd142, {%r142,%r143};
	// end inline asm
	add.f64 	%fd176, %fd176, %fd142;
	// begin inline asm
	mov.b64 {%r144,%r145}, %fd177;
	// end inline asm
	shfl.sync.down.b32	%r147|%p41, %r145, %r148, 31, -1;
	shfl.sync.down.b32	%r146|%p42, %r144, %r148, 31, -1;
	// begin inline asm
	mov.b64 %fd144, {%r146,%r147};
	// end inline asm
	add.f64 	%fd177, %fd177, %fd144;
	setp.lt.u32 	%p43, %r1, 256;
	@%p43 bra 	$L__BB0_23;
	shr.u32 	%r157, %r1, 8;
	// begin inline asm
	mov.b64 {%r149,%r150}, %fd176;
	// end inline asm
	shfl.sync.down.b32	%r152|%p44, %r150, %r157, 31, -1;
	shfl.sync.down.b32	%r151|%p45, %r149, %r157, 31, -1;
	// begin inline asm
	mov.b64 %fd146, {%r151,%r152};
	// end inline asm
	add.f64 	%fd176, %fd176, %fd146;
	// begin inline asm
	mov.b64 {%r153,%r154}, %fd177;
	// end inline asm
	shfl.sync.down.b32	%r156|%p46, %r154, %r157, 31, -1;
	shfl.sync.down.b32	%r155|%p47, %r153, %r157, 31, -1;
	// begin inline asm
	mov.b64 %fd148, {%r155,%r156};
	// end inline asm
	add.f64 	%fd177, %fd177, %fd148;
	setp.lt.u32 	%p48, %r1, 512;
	@%p48 bra 	$L__BB0_23;
	shr.u32 	%r166, %r1, 9;
	// begin inline asm
	mov.b64 {%r158,%r159}, %fd176;
	// end inline asm
	shfl.sync.down.b32	%r161|%p49, %r159, %r166, 31, -1;
	shfl.sync.down.b32	%r160|%p50, %r158, %r166, 31, -1;
	// begin inline asm
	mov.b64 %fd150, {%r160,%r161};
	// end inline asm
	add.f64 	%fd176, %fd176, %fd150;
	// begin inline asm
	mov.b64 {%r162,%r163}, %fd177;
	// end inline asm
	shfl.sync.down.b32	%r165|%p51, %r163, %r166, 31, -1;
	shfl.sync.down.b32	%r164|%p52, %r162, %r166, 31, -1;
	// begin inline asm
	mov.b64 %fd152, {%r164,%r165};
	// end inline asm
	add.f64 	%fd177, %fd177, %fd152;
	setp.lt.u32 	%p53, %r1, 1024;
	@%p53 bra 	$L__BB0_23;
	shr.u32 	%r175, %r1, 10;
	// begin inline asm
	mov.b64 {%r167,%r168}, %fd176;
	// end inline asm
	shfl.sync.down.b32	%r170|%p54, %r168, %r175, 31, -1;
	shfl.sync.down.b32	%r169|%p55, %r167, %r175, 31, -1;
	// begin inline asm
	mov.b64 %fd154, {%r169,%r170};
	// end inline asm
	add.f64 	%fd176, %fd176, %fd154;
	// begin inline asm
	mov.b64 {%r171,%r172}, %fd177;
	// end inline asm
	shfl.sync.down.b32	%r174|%p56, %r172, %r175, 31, -1;
	shfl.sync.down.b32	%r173|%p57, %r171, %r175, 31, -1;
	// begin inline asm
	mov.b64 %fd156, {%r173,%r174};
	// end inline asm
	add.f64 	%fd177, %fd177, %fd156;
$L__BB0_23:
	setp.ne.s32 	%p58, %r3, 0;
	@%p58 bra 	$L__BB0_25;
	ld.param.u64 	%rd85, [_Z6cc_gt5jPdS_S_Pj_param_1];
	div.rn.f64 	%fd157, %fd176, %fd177;
	mov.u32 	%r176, %ctaid.x;
	cvta.to.global.u64 	%rd82, %rd85;
	mul.wide.u32 	%rd83, %r176, 8;
	add.s64 	%rd84, %rd82, %rd83;
	st.global.f64 	[%rd84], %fd157;
$L__BB0_25:
	ret;

}
	// .globl	_Z6cc_le5jPdS_S_Pj
.visible .entry _Z6cc_le5jPdS_S_Pj(
	.param .u32 _Z6cc_le5jPdS_S_Pj_param_0,
	.param .u64 .ptr .align 1 _Z6cc_le5jPdS_S_Pj_param_1,
	.param .u64 .ptr .align 1 _Z6cc_le5jPdS_S_Pj_param_2,
	.param .u64 .ptr .align 1 _Z6cc_le5jPdS_S_Pj_param_3,
	.param .u64 .ptr .align 1 _Z6cc_le5jPdS_S_Pj_param_4
)
{
	.reg .pred 	%p<61>;
	.reg .b32 	%r<180>;
	.reg .b64 	%rd<86>;
	.reg .b64 	%fd<179>;

	ld.param.u32 	%r43, [_Z6cc_le5jPdS_S_Pj_param_0];
	ld.param.u64 	%rd5, [_Z6cc_le5jPdS_S_Pj_param_2];
	ld.param.u64 	%rd6, [_Z6cc_le5jPdS_S_Pj_param_3];
	ld.param.u64 	%rd7, [_Z6cc_le5jPdS_S_Pj_param_4];
	cvta.to.global.u64 	%rd1, %rd7;
	cvta.to.global.u64 	%rd2, %rd6;
	cvta.to.global.u64 	%rd3, %rd5;
	mov.u32 	%r1, %tid.x;
	mov.u32 	%r2, %ntid.x;
	div.u32 	%r3, %r43, %r2;
	setp.gt.u32 	%p1, %r2, %r43;
	mov.f64 	%fd177, 0d0000000000000000;
	mov.f64 	%fd178, %fd177;
	@%p1 bra 	$L__BB1_12;
	mov.u32 	%r45, %ctaid.x;
	mul.lo.s32 	%r4, %r43, %r45;
	max.u32 	%r5, %r3, 1;
	setp.lt.u32 	%p2, %r3, 8;
	mov.f64 	%fd178, 0d0000000000000000;
	mov.b32 	%r168, 0;
	mov.f64 	%fd177, %fd178;
	@%p2 bra 	$L__BB1_4;
	and.b32  	%r46, %r5, -8;
	neg.s32 	%r179, %r46;
	add.s32 	%r170, %r1, %r4;
	add.s32 	%r177, %r170, %r3;
	shl.b32 	%r47, %r3, 1;
	add.s32 	%r176, %r170, %r47;
	mad.lo.s32 	%r175, %r3, 3, %r170;
	shl.b32 	%r48, %r3, 2;
	add.s32 	%r174, %r170, %r48;
	mad.lo.s32 	%r173, %r3, 5, %r170;
	mad.lo.s32 	%r172, %r3, 6, %r170;
	mad.lo.s32 	%r171, %r3, 7, %r170;
	mov.f64 	%fd178, 0d0000000000000000;
	mul.wide.s32 	%rd16, %r3, 8;
	mul.wide.s32 	%rd18, %r3, 4;
	mov.u32 	%r178, %r1;
$L__BB1_3:
	.pragma "nounroll";
	and.b32  	%r168, %r5, -8;
	mul.wide.u32 	%rd8, %r170, 8;
	add.s64 	%rd9, %rd3, %rd8;
	ld.global.f64 	%fd51, [%rd9];
	mul.wide.s32 	%rd10, %r178, 8;
	add.s64 	%rd11, %rd2, %rd10;
	ld.global.f64 	%fd52, [%rd11];
	fma.rn.f64 	%fd53, %fd51, %fd52, %fd177;
	mul.wide.s32 	%rd12, %r178, 4;
	add.s64 	%rd13, %rd1, %rd12;
	ld.global.u32 	%r49, [%rd13];
	cvt.rn.f64.u32 	%fd54, %r49;
	fma.rn.f64 	%fd55, %fd51, %fd54, %fd178;
	mul.wide.u32 	%rd14, %r177, 8;
	add.s64 	%rd15, %rd3, %rd14;
	ld.global.f64 	%fd56, [%rd15];
	add.s64 	%rd17, %rd11, %rd16;
	ld.global.f64 	%fd57, [%rd17];
	fma.rn.f64 	%fd58, %fd56, %fd57, %fd53;
	add.s64 	%rd19, %rd13, %rd18;
	ld.global.u32 	%r50, [%rd19];
	cvt.rn.f64.u32 	%fd59, %r50;
	fma.rn.f64 	%fd60, %fd56, %fd59, %fd55;
	mul.wide.u32 	%rd20, %r176, 8;
	add.s64 	%rd21, %rd3, %rd20;
	ld.global.f64 	%fd61, [%rd21];
	add.s64 	%rd22, %rd17, %rd16;
	ld.global.f64 	%fd62, [%rd22];
	fma.rn.f64 	%fd63, %fd61, %fd62, %fd58;
	add.s64 	%rd23, %rd19, %rd18;
	ld.global.u32 	%r51, [%rd23];
	cvt.rn.f64.u32 	%fd64, %r51;
	fma.rn.f64 	%fd65, %fd61, %fd64, %fd60;
	mul.wide.u32 	%rd24, %r175, 8;
	add.s64 	%rd25, %rd3, %rd24;
	ld.global.f64 	%fd66, [%rd25];
	add.s64 	%rd26, %rd22, %rd16;
	ld.global.f64 	%fd67, [%rd26];
	fma.rn.f64 	%fd68, %fd66, %fd67, %fd63;
	add.s64 	%rd27, %rd23, %rd18;
	ld.global.u32 	%r52, [%rd27];
	cvt.rn.f64.u32 	%fd69, %r52;
	fma.rn.f64 	%fd70, %fd66, %fd69, %fd65;
	mul.wide.u32 	%rd28, %r174, 8;
	add.s64 	%rd29, %rd3, %rd28;
	ld.global.f64 	%fd71, [%rd29];
	add.s64 	%rd30, %rd26, %rd16;
	ld.global.f64 	%fd72, [%rd30];
	fma.rn.f64 	%fd73, %fd71, %fd72, %fd68;
	add.s64 	%rd31, %rd27, %rd18;
	ld.global.u32 	%r53, [%rd31];
	cvt.rn.f64.u32 	%fd74, %r53;
	fma.rn.f64 	%fd75, %fd71, %fd74, %fd70;
	mul.wide.u32 	%rd32, %r173, 8;
	add.s64 	%rd33, %rd3, %rd32;
	ld.global.f64 	%fd76, [%rd33];
	add.s64 	%rd34, %rd30, %rd16;
	ld.global.f64 	%fd77, [%rd34];
	fma.rn.f64 	%fd78, %fd76, %fd77, %fd73;
	add.s64 	%rd35, %rd31, %rd18;
	ld.global.u32 	%r54, [%rd35];
	cvt.rn.f64.u32 	%fd79, %r54;
	fma.rn.f64 	%fd80, %fd76, %fd79, %fd75;
	mul.wide.u32 	%rd36, %r172, 8;
	add.s64 	%rd37, %rd3, %rd36;
	ld.global.f64 	%fd81, [%rd37];
	add.s64 	%rd38, %rd34, %rd16;
	ld.global.f64 	%fd82, [%rd38];
	fma.rn.f64 	%fd83, %fd81, %fd82, %fd78;
	add.s64 	%rd39, %rd35, %rd18;
	ld.global.u32 	%r55, [%rd39];
	cvt.rn.f64.u32 	%fd84, %r55;
	fma.rn.f64 	%fd85, %fd81, %fd84, %fd80;
	mul.wide.u32 	%rd40, %r171, 8;
	add.s64 	%rd41, %rd3, %rd40;
	ld.global.f64 	%fd86, [%rd41];
	add.s64 	%rd42, %rd38, %rd16;
	ld.global.f64 	%fd87, [%rd42];
	fma.rn.f64 	%fd177, %fd86, %fd87, %fd83;
	add.s64 	%rd43, %rd39, %rd18;
	ld.global.u32 	%r56, [%rd43];
	cvt.rn.f64.u32 	%fd88, %r56;
	fma.rn.f64 	%fd178, %fd86, %fd88, %fd85;
	add.s32 	%r179, %r179, 8;
	shl.b32 	%r57, %r3, 3;
	add.s32 	%r178, %r178, %r57;
	add.s32 	%r177, %r177, %r57;
	add.s32 	%r176, %r176, %r57;
	add.s32 	%r175, %r175, %r57;
	add.s32 	%r174, %r174, %r57;
	add.s32 	%r173, %r173, %r57;
	add.s32 	%r172, %r172, %r57;
	add.s32 	%r171, %r171, %r57;
	add.s32 	%r170, %r170, %r57;
	setp.eq.s32 	%p3, %r179, 0;
	@%p3 bra 	$L__BB1_4;
	bra.uni 	$L__BB1_3;
$L__BB1_4:
	and.b32  	%r16, %r5, 7;
	setp.eq.s32 	%p4, %r16, 0;
	@%p4 bra 	$L__BB1_12;
	and.b32  	%r17, %r5, 3;
	setp.lt.u32 	%p5, %r16, 4;
	@%p5 bra 	$L__BB1_7;
	mad.lo.s32 	%r58, %r168, %r3, %r1;
	add.s32 	%r59, %r58, %r4;
	mul.wide.u32 	%rd44, %r59, 8;
	add.s64 	%rd45, %rd3, %rd44;
	ld.global.f64 	%fd90, [%rd45];
	mul.wide.s32 	%rd46, %r58, 8;
	add.s64 	%rd47, %rd2, %rd46;
	ld.global.f64 	%fd91, [%rd47];
	fma.rn.f64 	%fd92, %fd90, %fd91, %fd177;
	mul.wide.s32 	%rd48, %r58, 4;
	add.s64 	%rd49, %rd1, %rd48;
	ld.global.u32 	%r60, [%rd49];
	cvt.rn.f64.u32 	%fd93, %r60;
	fma.rn.f64 	%fd94, %fd90, %fd93, %fd178;
	add.s32 	%r61, %r59, %r3;
	mul.wide.u32 	%rd50, %r61, 8;
	add.s64 	%rd51, %rd3, %rd50;
	ld.global.f64 	%fd95, [%rd51];
	mul.wide.s32 	%rd52, %r3, 8;
	add.s64 	%rd53, %rd47, %rd52;
	ld.global.f64 	%fd96, [%rd53];
	fma.rn.f64 	%fd97, %fd95, %fd96, %fd92;
	mul.wide.s32 	%rd54, %r3, 4;
	add.s64 	%rd55, %rd49, %rd54;
	ld.global.u32 	%r62, [%rd55];
	cvt.rn.f64.u32 	%fd98, %r62;
	fma.rn.f64 	%fd99, %fd95, %fd98, %fd94;
	add.s32 	%r63, %r61, %r3;
	mul.wide.u32 	%rd56, %r63, 8;
	add.s64 	%rd57, %rd3, %rd56;
	ld.global.f64 	%fd100, [%rd57];
	add.s64 	%rd58, %rd53, %rd52;
	ld.global.f64 	%fd101, [%rd58];
	fma.rn.f64 	%fd102, %fd100, %fd101, %fd97;
	add.s64 	%rd59, %rd55, %rd54;
	ld.global.u32 	%r64, [%rd59];
	cvt.rn.f64.u32 	%fd103, %r64;
	fma.rn.f64 	%fd104, %fd100, %fd103, %fd99;
	add.s32 	%r65, %r63, %r3;
	mul.wide.u32 	%rd60, %r65, 8;
	add.s64 	%rd61, %rd3, %rd60;
	ld.global.f64 	%fd105, [%rd61];
	add.s64 	%rd62, %rd58, %rd52;
	ld.global.f64 	%fd106, [%rd62];
	fma.rn.f64 	%fd177, %fd105, %fd106, %fd102;
	add.s64 	%rd63, %rd59, %rd54;
	ld.global.u32 	%r66, [%rd63];
	cvt.rn.f64.u32 	%fd107, %r66;
	fma.rn.f64 	%fd178, %fd105, %fd107, %fd104;
	add.s32 	%r168, %r168, 4;
$L__BB1_7:
	setp.eq.s32 	%p6, %r17, 0;
	@%p6 bra 	$L__BB1_12;
	setp.eq.s32 	%p7, %r17, 1;
	@%p7 bra 	$L__BB1_10;
	mad.lo.s32 	%r67, %r168, %r3, %r1;
	add.s32 	%r68, %r67, %r4;
	mul.wide.u32 	%rd64, %r68, 8;
	add.s64 	%rd65, %rd3, %rd64;
	ld.global.f64 	%fd109, [%rd65];
	mul.wide.s32 	%rd66, %r67, 8;
	add.s64 	%rd67, %rd2, %rd66;
	ld.global.f64 	%fd110, [%rd67];
	fma.rn.f64 	%fd111, %fd109, %fd110, %fd177;
	mul.wide.s32 	%rd68, %r67, 4;
	add.s64 	%rd69, %rd1, %rd68;
	ld.global.u32 	%r69, [%rd69];
	cvt.rn.f64.u32 	%fd112, %r69;
	fma.rn.f64 	%fd113, %fd109, %fd112, %fd178;
	add.s32 	%r70, %r68, %r3;
	mul.wide.u32 	%rd70, %r70, 8;
	add.s64 	%rd71, %rd3, %rd70;
	ld.global.f64 	%fd114, [%rd71];
	mul.wide.s32 	%rd72, %r3, 8;
	add.s64 	%rd73, %rd67, %rd72;
	ld.global.f64 	%fd115, [%rd73];
	fma.rn.f64 	%fd177, %fd114, %fd115, %fd111;
	mul.wide.s32 	%rd74, %r3, 4;
	add.s64 	%rd75, %rd69, %rd74;
	ld.global.u32 	%r71, [%rd75];
	cvt.rn.f64.u32 	%fd116, %r71;
	fma.rn.f64 	%fd178, %fd114, %fd116, %fd113;
	add.s32 	%r168, %r168, 2;
$L__BB1_10:
	and.b32  	%r72, %r5, 1;
	setp.eq.b32 	%p8, %r72, 1;
	not.pred 	%p9, %p8;
	@%p9 bra 	$L__BB1_12;
	mad.lo.s32 	%r73, %r168, %r3, %r1;
	add.s32 	%r74, %r73, %r4;
	mul.wide.u32 	%rd76, %r74, 8;
	add.s64 	%rd77, %rd3, %rd76;
	ld.global.f64 	%fd117, [%rd77];
	mul.wide.s32 	%rd78, %r73, 8;
	add.s64 	%rd79, %rd2, %rd78;
	ld.global.f64 	%fd118, [%rd79];
	fma.rn.f64 	%fd177, %fd117, %fd118, %fd177;
	mul.wide.s32 	%rd80, %r73, 4;
	add.s64 	%rd81, %rd1, %rd80;
	ld.global.u32 	%r75, [%rd81];
	cvt.rn.f64.u32 	%fd119, %r75;
	fma.rn.f64 	%fd178, %fd117, %fd119, %fd178;
$L__BB1_12:
	setp.lt.u32 	%p10, %r2, 2;
	@%p10 bra 	$L__BB1_23;
	shr.u32 	%r84, %r2, 1;
	// begin inline asm
	mov.b64 {%r76,%r77}, %fd177;
	// end inline asm
	shfl.sync.down.b32	%r79|%p11, %r77, %r84, 31, -1;
	shfl.sync.down.b32	%r78|%p12, %r76, %r84, 31, -1;
	// begin inline asm
	mov.b64 %fd121, {%r78,%r79};
	// end inline asm
	add.f64 	%fd177, %fd177, %fd121;
	// begin inline asm
	mov.b64 {%r80,%r81}, %fd178;
	// end inline asm
	shfl.sync.down.b32	%r83|%p13, %r81, %r84, 31, -1;
	shfl.sync.down.b32	%r82|%p14, %r80, %r84, 31, -1;
	// begin inline asm
	mov.b64 %fd123, {%r82,%r83};
	// end inline asm
	add.f64 	%fd178, %fd178, %fd123;
	setp.lt.u32 	%p15, %r2, 4;
	@%p15 bra 	$L__BB1_23;
	shr.u32 	%r93, %r2, 2;
	// begin inline asm
	mov.b64 {%r85,%r86}, %fd177;
	// end inline asm
	shfl.sync.down.b32	%r88|%p16, %r86, %r93, 31, -1;
	shfl.sync.down.b32	%r87|%p17, %r85, %r93, 31, -1;
	// begin inline asm
	mov.b64 %fd125, {%r87,%r88};
	// end inline asm
	add.f64 	%fd177, %fd177, %fd125;
	// begin inline asm
	mov.b64 {%r89,%r90}, %fd178;
	// end inline asm
	shfl.sync.down.b32	%r92|%p18, %r90, %r93, 31, -1;
	shfl.sync.down.b32	%r91|%p19, %r89, %r93, 31, -1;
	// begin inline asm
	mov.b64 %fd127, {%r91,%r92};
	// end inline asm
	add.f64 	%fd178, %fd178, %fd127;
	setp.lt.u32 	%p20, %r2, 8;
	@%p20 bra 	$L__BB1_23;
	shr.u32 	%r102, %r2, 3;
	// begin inline asm
	mov.b64 {%r94,%r95}, %fd177;
	// end inline asm
	shfl.sync.down.b32	%r97|%p21, %r95, %r102, 31, -1;
	shfl.sync.down.b32	%r96|%p22, %r94, %r102, 31, -1;
	// begin inline asm
	mov.b64 %fd129, {%r96,%r97};
	// end inline asm
	add.f64 	%fd177, %fd177, %fd129;
	// begin inline asm
	mov.b64 {%r98,%r99}, %fd178;
	// end inline asm
	shfl.sync.down.b32	%r101|%p23, %r99, %r102, 31, -1;
	shfl.sync.down.b32	%r100|%p24, %r98, %r102, 31, -1;
	// begin inline asm
	mov.b64 %fd131, {%r100,%r101};
	// end inline asm
	add.f64 	%fd178, %fd178, %fd131;
	setp.lt.u32 	%p25, %r2, 16;
	@%p25 bra 	$L__BB1_23;
	shr.u32 	%r111, %r2, 4;
	// begin inline asm
	mov.b64 {%r103,%r104}, %fd177;
	// end inline asm
	shfl.sync.down.b32	%r106|%p26, %r104, %r111, 31, -1;
	shfl.sync.down.b32	%r105|%p27, %r103, %r111, 31, -1;
	// begin inline asm
	mov.b64 %fd133, {%r105,%r106};
	// end inline asm
	add.f64 	%fd177, %fd177, %fd133;
	// begin inline asm
	mov.b64 {%r107,%r108}, %fd178;
	// end inline asm
	shfl.sync.down.b32	%r110|%p28, %r108, %r111, 31, -1;
	shfl.sync.down.b32	%r109|%p29, %r107, %r111, 31, -1;
	// begin inline asm
	mov.b64 %fd135, {%r109,%r110};
	// end inline asm
	add.f64 	%fd178, %fd178, %fd135;
	setp.lt.u32 	%p30, %r2, 32;
	@%p30 bra 	$L__BB1_23;
	shr.u32 	%r120, %r2, 5;
	// begin inline asm
	mov.b64 {%r112,%r113}, %fd177;
	// end inline asm
	shfl.sync.down.b32	%r115|%p31, %r113, %r120, 31, -1;
	shfl.sync.down.b32	%r114|%p32, %r112, %r120, 31, -1;
	// begin inline asm
	mov.b64 %fd137, {%r114,%r115};
	// end inline asm
	add.f64 	%fd177, %fd177, %fd137;
	// begin inline asm
	mov.b64 {%r116,%r117}, %fd178;
	// end inline asm
	shfl.sync.down.b32	%r119|%p33, %r117, %r120, 31, -1;
	shfl.sync.down.b32	%r118|%p34, %r116, %r120, 31, -1;
	// begin inline asm
	mov.b64 %fd139, {%r118,%r119};
	// end inline asm
	add.f64 	%fd178, %fd178, %fd139;
	setp.lt.u32 	%p35, %r2, 64;
	@%p35 bra 	$L__BB1_23;
	shr.u32 	%r129, %r2, 6;
	// begin inline asm
	mov.b64 {%r121,%r122}, %fd177;
	// end inline asm
	shfl.sync.down.b32	%r124|%p36, %r122, %r129, 31, -1;
	shfl.sync.down.b32	%r123|%p37, %r121, %r129, 31, -1;
	// begin inline asm
	mov.b64 %fd141, {%r123,%r124};
	// end inline asm
	add.f64 	%fd177, %fd177, %fd141;
	// begin inline asm
	mov.b64 {%r125,%r126}, %fd178;
	// end inline asm
	shfl.sync.down.b32	%r128|%p38, %r126, %r129, 31, -1;
	shfl.sync.down.b32	%r127|%p39, %r125, %r129, 31, -1;
	// begin inline asm
	mov.b64 %fd143, {%r127,%r128};
	// end inline asm
	add.f64 	%fd178, %fd178, %fd143;
	setp.lt.u32 	%p40, %r2, 128;
	@%p40 bra 	$L__BB1_23;
	shr.u32 	%r138, %r2, 7;
	// begin inline asm
	mov.b64 {%r130,%r131}, %fd177;
	// end inline asm
	shfl.sync.down.b32	%r133|%p41, %r131, %r138, 31, -1;
	shfl.sync.down.b32	%r132|%p42, %r130, %r138, 31, -1;
	// begin inline asm
	mov.b64 %fd145, {%r132,%r133};
	// end inline asm
	add.f64 	%fd177, %fd177, %fd145;
	// begin inline asm
	mov.b64 {%r134,%r135}, %fd178;
	// end inline asm
	shfl.sync.down.b32	%r137|%p43, %r135, %r138, 31, -1;
	shfl.sync.down.b32	%r136|%p44, %r134, %r138, 31, -1;
	// begin inline asm
	mov.b64 %fd147, {%r136,%r137};
	// end inline asm
	add.f64 	%fd178, %fd178, %fd147;
	setp.lt.u32 	%p45, %r2, 256;
	@%p45 bra 	$L__BB1_23;
	shr.u32 	%r147, %r2, 8;
	// begin inline asm
	mov.b64 {%r139,%r140}, %fd177;
	// end inline asm
	shfl.sync.down.b32	%r142|%p46, %r140, %r147, 31, -1;
	shfl.sync.down.b32	%r141|%p47, %r139, %r147, 31, -1;
	// begin inline asm
	mov.b64 %fd149, {%r141,%r142};
	// end inline asm
	add.f64 	%fd177, %fd177, %fd149;
	// begin inline asm
	mov.b64 {%r143,%r144}, %fd178;
	// end inline asm
	shfl.sync.down.b32	%r146|%p48, %r144, %r147, 31, -1;
	shfl.sync.down.b32	%r145|%p49, %r143, %r147, 31, -1;
	// begin inline asm
	mov.b64 %fd151, {%r145,%r146};
	// end inline asm
	add.f64 	%fd178, %fd178, %fd151;
	setp.lt.u32 	%p50, %r2, 512;
	@%p50 bra 	$L__BB1_23;
	shr.u32 	%r156, %r2, 9;
	// begin inline asm
	mov.b64 {%r148,%r149}, %fd177;
	// end inline asm
	shfl.sync.down.b32	%r151|%p51, %r149, %r156, 31, -1;
	shfl.sync.down.b32	%r150|%p52, %r148, %r156, 31, -1;
	// begin inline asm
	mov.b64 %fd153, {%r150,%r151};
	// end inline asm
	add.f64 	%fd177, %fd177, %fd153;
	// begin inline asm
	mov.b64 {%r152,%r153}, %fd178;
	// end inline asm
	shfl.sync.down.b32	%r155|%p53, %r153, %r156, 31, -1;
	shfl.sync.down.b32	%r154|%p54, %r152, %r156, 31, -1;
	// begin inline asm
	mov.b64 %fd155, {%r154,%r155};
	// end inline asm
	add.f64 	%fd178, %fd178, %fd155;
	setp.lt.u32 	%p55, %r2, 1024;
	@%p55 bra 	$L__BB1_23;
	shr.u32 	%r165, %r2, 10;
	// begin inline asm
	mov.b64 {%r157,%r158}, %fd177;
	// end inline asm
	shfl.sync.down.b32	%r160|%p56, %r158, %r165, 31, -1;
	shfl.sync.down.b32	%r159|%p57, %r157, %r165, 31, -1;
	// begin inline asm
	mov.b64 %fd157, {%r159,%r160};
	// end inline asm
	add.f64 	%fd177, %fd177, %fd157;
	// begin inline asm
	mov.b64 {%r161,%r162}, %fd178;
	// end inline asm
	shfl.sync.down.b32	%r164|%p58, %r162, %r165, 31, -1;
	shfl.sync.down.b32	%r163|%p59, %r161, %r165, 31, -1;
	// begin inline asm
	mov.b64 %fd159, {%r163,%r164};
	// end inline asm
	add.f64 	%fd178, %fd178, %fd159;
$L__BB1_23:
	setp.ne.s32 	%p60, %r1, 0;
	@%p60 bra 	$L__BB1_25;
	ld.param.u64 	%rd85, [_Z6cc_le5jPdS_S_Pj_param_1];
	div.rn.f64 	%fd160, %fd177, %fd178;
	mov.u32 	%r166, %ctaid.x;
	cvta.to.global.u64 	%rd82, %rd85;
	mul.wide.u32 	%rd83, %r166, 8;
	add.s64 	%rd84, %rd82, %rd83;
	st.global.f64 	[%rd84], %fd160;
$L__BB1_25:
	ret;

}


// ===== COMPILED SASS (sm_100) =====

	.target	sm_100

	.elftype	@"ET_EXEC"


//--------------------- .note.nv.tkinfo           --------------------------
	.section	.note.nv.tkinfo,"",@"SHT_NOTE"
	.sectionflags	@"SHF_NOTE_NV_TKINFO"
	.tkinfo
        /*0018*/ 	.word	0x00000002
        /*0030*/ 	.string	""
        /*0030*/ 	.string	"ptxas"
        /*0030*/ 	.string	"Cuda compilation tools, release 13.0, V13.0.88"
        /*0030*/ 	.string	"Build cuda_13.0.r13.0/compiler.36424714_0"
        /*0030*/ 	.string	"-arch sm_100 -m 64 "



//--------------------- .note.nv.cuinfo           --------------------------
	.section	.note.nv.cuinfo,"",@"SHT_NOTE"
	.sectionflags	@"SHF_NOTE_NV_CUINFO"
        /*0018*/ 	.short	0x0002
        /*001a*/ 	.short	0x0064
        /*001c*/ 	.short	0x0082
	.zero		2


//--------------------- .nv.info                  --------------------------
	.section	.nv.info,"",@"SHT_CUDA_INFO"
	.align	4


	//----- nvinfo : EIATTR_REGCOUNT
	.align		4
        /*0000*/ 	.byte	0x04, 0x2f
        /*0002*/ 	.short	(.L_1 - .L_0)
	.align		4
.L_0:
        /*0004*/ 	.word	index@(_Z6cc_gt5jPdS_S_Pj)
        /*0008*/ 	.word	0x00000028


	//----- nvinfo : EIATTR_FRAME_SIZE
	.align		4
.L_1:
        /*000c*/ 	.byte	0x04, 0x11
        /*000e*/ 	.short	(.L_3 - .L_2)
	.align		4
.L_2:
        /*0010*/ 	.word	index@($__internal_1_$__cuda_sm20_div_rn_f64_full)
        /*0014*/ 	.word	0x00000000


	//----- nvinfo : EIATTR_FRAME_SIZE
	.align		4
.L_3:
        /*0018*/ 	.byte	0x04, 0x11
        /*001a*/ 	.short	(.L_5 - .L_4)
	.align		4
.L_4:
        /*001c*/ 	.word	index@(_Z6cc_gt5jPdS_S_Pj)
        /*0020*/ 	.word	0x00000000


	//----- nvinfo : EIATTR_REGCOUNT
	.align		4
.L_5:
        /*0024*/ 	.byte	0x04, 0x2f
        /*0026*/ 	.short	(.L_7 - .L_6)
	.align		4
.L_6:
        /*0028*/ 	.word	index@(_Z6cc_le5jPdS_S_Pj)
        /*002c*/ 	.word	0x00000028


	//----- nvinfo : EIATTR_FRAME_SIZE
	.align		4
.L_7:
        /*0030*/ 	.byte	0x04, 0x11
        /*0032*/ 	.short	(.L_9 - .L_8)
	.align		4
.L_8:
        /*0034*/ 	.word	index@($__internal_0_$__cuda_sm20_div_rn_f64_full)
        /*0038*/ 	.word	0x00000000


	//----- nvinfo : EIATTR_FRAME_SIZE
	.align		4
.L_9:
        /*003c*/ 	.byte	0x04, 0x11
        /*003e*/ 	.short	(.L_11 - .L_10)
	.align		4
.L_10:
        /*0040*/ 	.word	index@(_Z6cc_le5jPdS_S_Pj)
        /*0044*/ 	.word	0x00000000


	//----- nvinfo : EIATTR_MIN_STACK_SIZE
	.align		4
.L_11:
        /*0048*/ 	.byte	0x04, 0x12
        /*004a*/ 	.short	(.L_13 - .L_12)
	.align		4
.L_12:
        /*004c*/ 	.word	index@(_Z6cc_le5jPdS_S_Pj)
        /*0050*/ 	.word	0x00000000


	//----- nvinfo : EIATTR_MIN_STACK_SIZE
	.align		4
.L_13:
        /*0054*/ 	.byte	0x04, 0x12
        /*0056*/ 	.short	(.L_15 - .L_14)
	.align		4
.L_14:
        /*0058*/ 	.word	index@(_Z6cc_gt5jPdS_S_Pj)
        /*005c*/ 	.word	0x00000000
.L_15:


//--------------------- .nv.compat                --------------------------
	.section	.nv.compat,"",@"SHT_CUDA_COMPAT_INFO"
	.align	4
        /*0000*/ 	.byte	0x02, 0x09, 0x00, 0x00, 0x02, 0x02, 0x01, 0x00, 0x02, 0x05, 0x05, 0x00, 0x03, 0x07, 0x01, 0x01
        /*0010*/ 	.byte	0x02, 0x03, 0x00, 0x00, 0x02, 0x06, 0x01, 0x00, 0x04, 0x0b, 0x08, 0x00, 0x01, 0x00, 0x00, 0x00
        /*0020*/ 	.byte	0x00, 0x00, 0x00, 0x00


//--------------------- .nv.info._Z6cc_le5jPdS_S_Pj --------------------------
	.section	.nv.info._Z6cc_le5jPdS_S_Pj,"",@"SHT_CUDA_INFO"
	.sectionflags	@""
	.align	4


	//----- nvinfo : EIATTR_CUDA_API_VERSION
	.align		4
        /*0000*/ 	.byte	0x04, 0x37
        /*0002*/ 	.short	(.L_17 - .L_16)
.L_16:
        /*0004*/ 	.word	0x00000082


	//----- nvinfo : EIATTR_KPARAM_INFO
	.align		4
.L_17:
        /*0008*/ 	.byte	0x04, 0x17
        /*000a*/ 	.short	(.L_19 - .L_18)
.L_18:
        /*000c*/ 	.word	0x00000000
        /*0010*/ 	.short	0x0004
        /*0012*/ 	.short	0x0020
        /*0014*/ 	.byte	0x00, 0xf5, 0x21, 0x00


	//----- nvinfo : EIATTR_KPARAM_INFO
	.align		4
.L_19:
        /*0018*/ 	.byte	0x04, 0x17
        /*001a*/ 	.short	(.L_21 - .L_20)
.L_20:
        /*001c*/ 	.word	0x00000000
        /*0020*/ 	.short	0x0003
        /*0022*/ 	.short	0x0018
        /*0024*/ 	.byte	0x00, 0xf5, 0x21, 0x00


	//----- nvinfo : EIATTR_KPARAM_INFO
	.align		4
.L_21:
        /*0028*/ 	.byte	0x04, 0x17
        /*002a*/ 	.short	(.L_23 - .L_22)
.L_22:
        /*002c*/ 	.word	0x00000000
        /*0030*/ 	.short	0x0002
        /*0032*/ 	.short	0x0010
        /*0034*/ 	.byte	0x00, 0xf5, 0x21, 0x00


	//----- nvinfo : EIATTR_KPARAM_INFO
	.align		4
.L_23:
        /*0038*/ 	.byte	0x04, 0x17
        /*003a*/ 	.short	(.L_25 - .L_24)
.L_24:
        /*003c*/ 	.word	0x00000000
        /*0040*/ 	.short	0x0001
        /*0042*/ 	.short	0x0008
        /*0044*/ 	.byte	0x00, 0xf5, 0x21, 0x00


	//----- nvinfo : EIATTR_KPARAM_INFO
	.align		4
.L_25:
        /*0048*/ 	.byte	0x04, 0x17
        /*004a*/ 	.short	(.L_27 - .L_26)
.L_26:
        /*004c*/ 	.word	0x00000000
        /*0050*/ 	.short	0x0000
        /*0052*/ 	.short	0x0000
        /*0054*/ 	.byte	0x00, 0xf0, 0x11, 0x00


	//----- nvinfo : EIATTR_SPARSE_MMA_MASK
	.align		4
.L_27:
        /*0058*/ 	.byte	0x03, 0x50
        /*005a*/ 	.short	0x0000


	//----- nvinfo : EIATTR_MAXREG_COUNT
	.align		4
        /*005c*/ 	.byte	0x03, 0x1b
        /*005e*/ 	.short	0x00ff


	//----- nvinfo : EIATTR_MERCURY_ISA_VERSION
	.align		4
        /*0060*/ 	.byte	0x03, 0x5f
        /*0062*/ 	.short	0x0101


	//----- nvinfo : EIATTR_COOP_GROUP_MASK_REGIDS
	.align		4
        /*0064*/ 	.byte	0x04, 0x29
        /*0066*/ 	.short	(.L_29 - .L_28)


	//   ....[0]....
.L_28:
        /*0068*/ 	.word	0xffffffff


	//   ....[1]....
        /*006c*/ 	.word	0xffffffff


	//   ....[2]....
        /*0070*/ 	.word	0xffffffff


	//   ....[3]....
        /*0074*/ 	.word	0xffffffff


	//   ....[4]....
        /*0078*/ 	.word	0xffffffff


	//   ....[5]....
        /*007c*/ 	.word	0xffffffff


	//   ....[6]....
        /*0080*/ 	.word	0xffffffff


	//   ....[7]....
        /*0084*/ 	.word	0xffffffff


	//   ....[8]....
        /*0088*/ 	.word	0xffffffff


	//   ....[9]....
        /*008c*/ 	.word	0xffffffff


	//   ....[10]....
        /*0090*/ 	.word	0xffffffff


	//   ....[11]....
        /*0094*/ 	.word	0xffffffff


	//   ....[12]....
        /*0098*/ 	.word	0xffffffff


	//   ....[13]....
        /*009c*/ 	.word	0xffffffff


	//   ....[14]....
        /*00a0*/ 	.word	0xffffffff


	//   ....[15]....
        /*00a4*/ 	.word	0xffffffff


	//   ....[16]....
        /*00a8*/ 	.word	0xffffffff


	//   ....[17]....
        /*00ac*/ 	.word	0xffffffff


	//   ....[18]....
        /*00b0*/ 	.word	0xffffffff


	//   ....[19]....
        /*00b4*/ 	.word	0xffffffff


	//   ....[20]....
        /*00b8*/ 	.word	0xffffffff


	//   ....[21]....
        /*00bc*/ 	.word	0xffffffff


	//   ....[22]....
        /*00c0*/ 	.word	0xffffffff


	//   ....[23]....
        /*00c4*/ 	.word	0xffffffff


	//   ....[24]....
        /*00c8*/ 	.word	0xffffffff


	//   ....[25]....
        /*00cc*/ 	.word	0xffffffff


	//   ....[26]....
        /*00d0*/ 	.word	0xffffffff


	//   ....[27]....
        /*00d4*/ 	.word	0xffffffff


	//   ....[28]....
        /*00d8*/ 	.word	0xffffffff


	//   ....[29]....
        /*00dc*/ 	.word	0xffffffff


	//   ....[30]....
        /*00e0*/ 	.word	0xffffffff


	//   ....[31]....
        /*00e4*/ 	.word	0xffffffff


	//   ....[32]....
        /*00e8*/ 	.word	0xffffffff


	//   ....[33]....
        /*00ec*/ 	.word	0xffffffff


	//   ....[34]....
        /*00f0*/ 	.word	0xffffffff


	//   ....[35]....
        /*00f4*/ 	.word	0xffffffff


	//   ....[36]....
        /*00f8*/ 	.word	0xffffffff


	//   ....[37]....
        /*00fc*/ 	.word	0xffffffff


	//   ....[38]....
        /*0100*/ 	.word	0xffffffff


	//   ....[39]....
        /*0104*/ 	.word	0xffffffff


	//----- nvinfo : EIATTR_COOP_GROUP_INSTR_OFFSETS
	.align		4
.L_29:
        /*0108*/ 	.byte	0x04, 0x28
        /*010a*/ 	.short	(.L_31 - .L_30)


	//   ....[0]....
.L_30:
        /*010c*/ 	.word	0x00000ea0


	//   ....[1]....
        /*0110*/ 	.word	0x00000eb0


	//   ....[2]....
        /*0114*/ 	.word	0x00000ec0


	//   ....[3]....
        /*0118*/ 	.word	0x00000ed0


	//   ....[4]....
        /*011c*/ 	.word	0x00000f30


	//   ....[5]....
        /*0120*/ 	.word	0x00000f40


	//   ....[6]....
        /*0124*/ 	.word	0x00000f50


	//   ....[7]....
        /*0128*/ 	.word	0x00000f60


	//   ....[8]....
        /*012c*/ 	.word	0x00000fc0


	//   ....[9]....
        /*0130*/ 	.word	0x00000fd0


	//   ....[10]....
        /*0134*/ 	.word	0x00000fe0


	//   ....[11]....
        /*0138*/ 	.word	0x00000ff0


	//   ....[12]....
        /*013c*/ 	.word	0x00001050


	//   ....[13]....
        /*0140*/ 	.word	0x00001060


	//   ....[14]....
        /*0144*/ 	.word	0x00001070


	//   ....[15]....
        /*0148*/ 	.word	0x00001080


	//   ....[16]....
        /*014c*/ 	.word	0x000010e0


	//   ....[17]....
        /*0150*/ 	.word	0x000010f0


	//   ....[18]....
        /*0154*/ 	.word	0x00001100


	//   ....[19]....
        /*0158*/ 	.word	0x00001110


	//   ....[20]....
        /*015c*/ 	.word	0x00001170


	//   ....[21]....
        /*0160*/ 	.word	0x00001180


	//   ....[22]....
        /*0164*/ 	.word	0x00001190


	//   ....[23]....
        /*0168*/ 	.word	0x000011a0


	//   ....[24]....
        /*016c*/ 	.word	0x00001200


	//   ....[25]....
        /*0170*/ 	.word	0x00001210


	//   ....[26]....
        /*0174*/ 	.word	0x00001220


	//   ....[27]....
        /*0178*/ 	.word	0x00001230


	//   ....[28]....
        /*017c*/ 	.word	0x00001290


	//   ....[29]....
        /*0180*/ 	.word	0x000012a0


	//   ....[30]....
        /*0184*/ 	.word	0x000012b0


	//   ....[31]....
        /*0188*/ 	.word	0x000012c0


	//   ....[32]....
        /*018c*/ 	.word	0x00001320


	//   ....[33]....
        /*0190*/ 	.word	0x00001330


	//   ....[34]....
        /*0194*/ 	.word	0x00001340


	//   ....[35]....
        /*0198*/ 	.word	0x00001350


	//   ....[36]....
        /*019c*/ 	.word	0x000013a0


	//   ....[37]....
        /*01a0*/ 	.word	0x000013b0


	//   ....[38]....
        /*01a4*/ 	.word	0x000013c0


	//   ....[39]....
        /*01a8*/ 	.word	0x000013d0


	//----- nvinfo : EIATTR_VRC_CTA_INIT_COUNT
	.align		4
.L_31:
        /*01ac*/ 	.byte	0x02, 0x4a
	.zero		1
	.zero		1


	//----- nvinfo : EIATTR_EXIT_INSTR_OFFSETS
	.align		4
        /*01b0*/ 	.byte	0x04, 0x1c
        /*01b2*/ 	.short	(.L_33 - .L_32)


	//   ....[0]....
.L_32:
        /*01b4*/ 	.word	0x00001410


	//   ....[1]....
        /*01b8*/ 	.word	0x000015e0


	//----- nvinfo : EIATTR_CRS_STACK_SIZE
	.align		4
.L_33:
        /*01bc*/ 	.byte	0x04, 0x1e
        /*01be*/ 	.short	(.L_35 - .L_34)
.L_34:
        /*01c0*/ 	.word	0x00000000


	//----- nvinfo : EIATTR_CBANK_PARAM_SIZE
	.align		4
.L_35:
        /*01c4*/ 	.byte	0x03, 0x19
        /*01c6*/ 	.short	0x0028


	//----- nvinfo : EIATTR_PARAM_CBANK
	.align		4
        /*01c8*/ 	.byte	0x04, 0x0a
        /*01ca*/ 	.short	(.L_37 - .L_36)
	.align		4
.L_36:
        /*01cc*/ 	.word	index@(.nv.constant0._Z6cc_le5jPdS_S_Pj)
        /*01d0*/ 	.short	0x0380
        /*01d2*/ 	.short	0x0028


	//----- nvinfo : EIATTR_SW_WAR
	.align		4
.L_37:
        /*01d4*/ 	.byte	0x04, 0x36
        /*01d6*/ 	.short	(.L_39 - .L_38)
.L_38:
        /*01d8*/ 	.word	0x00000008
.L_39:


//--------------------- .nv.info._Z6cc_gt5jPdS_S_Pj --------------------------
	.section	.nv.info._Z6cc_gt5jPdS_S_Pj,"",@"SHT_CUDA_INFO"
	.sectionflags	@""
	.align	4


	//----- nvinfo : EIATTR_CUDA_API_VERSION
	.align		4
        /*0000*/ 	.byte	0x04, 0x37
        /*0002*/ 	.short	(.L_41 - .L_40)
.L_40:
        /*0004*/ 	.word	0x00000082


	//----- nvinfo : EIATTR_KPARAM_INFO
	.align		4
.L_41:
        /*0008*/ 	.byte	0x04, 0x17
        /*000a*/ 	.short	(.L_43 - .L_42)
.L_42:
        /*000c*/ 	.word	0x00000000
        /*0010*/ 	.short	0x0004
        /*0012*/ 	.short	0x0020
        /*0014*/ 	.byte	0x00, 0xf5, 0x21, 0x00


	//----- nvinfo : EIATTR_KPARAM_INFO
	.align		4
.L_43:
        /*0018*/ 	.byte	0x04, 0x17
        /*001a*/ 	.short	(.L_45 - .L_44)
.L_44:
        /*001c*/ 	.word	0x00000000
        /*0020*/ 	.short	0x0003
        /*0022*/ 	.short	0x0018
        /*0024*/ 	.byte	0x00, 0xf5, 0x21, 0x00


	//----- nvinfo : EIATTR_KPARAM_INFO
	.align		4
.L_45:
        /*0028*/ 	.byte	0x04, 0x17
        /*002a*/ 	.short	(.L_47 - .L_46)
.L_46:
        /*002c*/ 	.word	0x00000000
        /*0030*/ 	.short	0x0002
        /*0032*/ 	.short	0x0010
        /*0034*/ 	.byte	0x00, 0xf5, 0x21, 0x00


	//----- nvinfo : EIATTR_KPARAM_INFO
	.align		4
.L_47:
        /*0038*/ 	.byte	0x04, 0x17
        /*003a*/ 	.short	(.L_49 - .L_48)
.L_48:
        /*003c*/ 	.word	0x00000000
        /*0040*/ 	.short	0x0001
        /*0042*/ 	.short	0x0008
        /*0044*/ 	.byte	0x00, 0xf5, 0x21, 0x00


	//----- nvinfo : EIATTR_KPARAM_INFO
	.align		4
.L_49:
        /*0048*/ 	.byte	0x04, 0x17
        /*004a*/ 	.short	(.L_51 - .L_50)
.L_50:
        /*004c*/ 	.word	0x00000000
        /*0050*/ 	.short	0x0000
        /*0052*/ 	.short	0x0000
        /*0054*/ 	.byte	0x00, 0xf0, 0x11, 0x00


	//----- nvinfo : EIATTR_SPARSE_MMA_MASK
	.align		4
.L_51:
        /*0058*/ 	.byte	0x03, 0x50
        /*005a*/ 	.short	0x0000


	//----- nvinfo : EIATTR_MAXREG_COUNT
	.align		4
        /*005c*/ 	.byte	0x03, 0x1b
        /*005e*/ 	.short	0x00ff


	//----- nvinfo : EIATTR_NUM_BARRIERS
	.align		4
        /*0060*/ 	.byte	0x02, 0x4c
        /*0062*/ 	.byte	0x01
	.zero		1


	//----- nvinfo : EIATTR_MERCURY_ISA_VERSION
	.align		4
        /*0064*/ 	.byte	0x03, 0x5f
        /*0066*/ 	.short	0x0101


	//----- nvinfo : EIATTR_COOP_GROUP_MASK_REGIDS
	.align		4
        /*0068*/ 	.byte	0x04, 0x29
        /*006a*/ 	.short	(.L_53 - .L_52)


	//   ....[0]....
.L_52:
        /*006c*/ 	.word	0xffffffff


	//   ....[1]....
        /*0070*/ 	.word	0xffffffff


	//   ....[2]....
        /*0074*/ 	.word	0xffffffff


	//   ....[3]....
        /*0078*/ 	.word	0xffffffff


	//   ....[4]....
        /*007c*/ 	.word	0xffffffff


	//   ....[5]....
        /*0080*/ 	.word	0xffffffff


	//   ....[6]....
        /*0084*/ 	.word	0xffffffff


	//   ....[7]....
        /*0088*/ 	.word	0xffffffff


	//   ....[8]....
        /*008c*/ 	.word	0xffffffff


	//   ....[9]....
        /*0090*/ 	.word	0xffffffff


	//   ....[10]....
        /*0094*/ 	.word	0xffffffff


	//   ....[11]....
        /*0098*/ 	.word	0xffffffff


	//   ....[12]....
        /*009c*/ 	.word	0xffffffff


	//   ....[13]....
        /*00a0*/ 	.word	0xffffffff


	//   ....[14]....
        /*00a4*/ 	.word	0xffffffff


	//   ....[15]....
        /*00a8*/ 	.word	0xffffffff


	//   ....[16]....
        /*00ac*/ 	.word	0xffffffff


	//   ....[17]....
        /*00b0*/ 	.word	0xffffffff


	//   ....[18]....
        /*00b4*/ 	.word	0xffffffff


	//   ....[19]....
        /*00b8*/ 	.word	0xffffffff


	//   ....[20]....
        /*00bc*/ 	.word	0xffffffff


	//   ....[21]....
        /*00c0*/ 	.word	0xffffffff


	//   ....[22]....
        /*00c4*/ 	.word	0xffffffff


	//   ....[23]....
        /*00c8*/ 	.word	0xffffffff


	//   ....[24]....
        /*00cc*/ 	.word	0xffffffff


	//   ....[25]....
        /*00d0*/ 	.word	0xffffffff


	//   ....[26]....
        /*00d4*/ 	.word	0xffffffff


	//   ....[27]....
        /*00d8*/ 	.word	0xffffffff


	//   ....[28]....
        /*00dc*/ 	.word	0xffffffff


	//   ....[29]....
        /*00e0*/ 	.word	0xffffffff


	//   ....[30]....
        /*00e4*/ 	.word	0xffffffff


	//   ....[31]....
        /*00e8*/ 	.word	0xffffffff


	//   ....[32]....
        /*00ec*/ 	.word	0xffffffff


	//   ....[33]....
        /*00f0*/ 	.word	0xffffffff


	//   ....[34]....
        /*00f4*/ 	.word	0xffffffff


	//   ....[35]....
        /*00f8*/ 	.word	0xffffffff


	//   ....[36]....
        /*00fc*/ 	.word	0xffffffff


	//   ....[37]....
        /*0100*/ 	.word	0xffffffff


	//   ....[38]....
        /*0104*/ 	.word	0xffffffff


	//   ....[39]....
        /*0108*/ 	.word	0xffffffff


	//----- nvinfo : EIATTR_COOP_GROUP_INSTR_OFFSETS
	.align		4
.L_53:
        /*010c*/ 	.byte	0x04, 0x28
        /*010e*/ 	.short	(.L_55 - .L_54)


	//   ....[0]....
.L_54:
        /*0110*/ 	.word	0x00001000


	//   ....[1]....
        /*0114*/ 	.word	0x00001020


	//   ....[2]....
        /*0118*/ 	.word	0x00001030


	//   ....[3]....
        /*011c*/ 	.word	0x00001040


	//   ....[4]....
        /*0120*/ 	.word	0x00001060


	//   ....[5]....
        /*0124*/ 	.word	0x00001080


	//   ....[6]....
        /*0128*/ 	.word	0x00001090


	//   ....[7]....
        /*012c*/ 	.word	0x000010a0


	//   ....[8]....
        /*0130*/ 	.word	0x000010d0


	//   ....[9]....
        /*0134*/ 	.word	0x000010f0


	//   ....[10]....
        /*0138*/ 	.word	0x00001100


	//   ....[11]....
        /*013c*/ 	.word	0x00001110


	//   ....[12]....
        /*0140*/ 	.word	0x00001150


	//   ....[13]....
        /*0144*/ 	.word	0x00001170


	//   ....[14]....
        /*0148*/ 	.word	0x00001190


	//   ....[15]....
        /*014c*/ 	.word	0x000011a0


	//   ....[16]....
        /*0150*/ 	.word	0x000011f0


	//   ....[17]....
        /*0154*/ 	.word	0x00001210


	//   ....[18]....
        /*0158*/ 	.word	0x00001220


	//   ....[19]....
        /*015c*/ 	.word	0x00001230


	//   ....[20]....
        /*0160*/ 	.word	0x00001390


	//   ....[21]....
        /*0164*/ 	.word	0x000013a0


	//   ....[22]....
        /*0168*/ 	.word	0x000013b0


	//   ....[23]....
        /*016c*/ 	.word	0x000013c0


	//   ....[24]....
        /*0170*/ 	.word	0x00001420


	//   ....[25]....
        /*0174*/ 	.word	0x00001430


	//   ....[26]....
        /*0178*/ 	.word	0x00001440


	//   ....[27]....
        /*017c*/ 	.word	0x00001450


	//   ....[28]....
        /*0180*/ 	.word	0x000014b0


	//   ....[29]....
        /*0184*/ 	.word	0x000014c0


	//   ....[30]....
        /*0188*/ 	.word	0x000014d0


	//   ....[31]....
        /*018c*/ 	.word	0x000014e0


	//   ....[32]....
        /*0190*/ 	.word	0x00001540


	//   ....[33]....
        /*0194*/ 	.word	0x00001550


	//   ....[34]....
        /*0198*/ 	.word	0x00001560


	//   ....[35]....
        /*019c*/ 	.word	0x00001570


	//   ....[36]....
        /*01a0*/ 	.word	0x000015c0


	//   ....[37]....
        /*01a4*/ 	.word	0x000015d0


	//   ....[38]....
        /*01a8*/ 	.word	0x000015e0


	//   ....[39]....
        /*01ac*/ 	.word	0x000015f0


	//----- nvinfo : EIATTR_VRC_CTA_INIT_COUNT
	.align		4
.L_55:
        /*01b0*/ 	.byte	0x02, 0x4a
	.zero		1
	.zero		1


	//----- nvinfo : EIATTR_EXIT_INSTR_OFFSETS
	.align		4
        /*01b4*/ 	.byte	0x04, 0x1c
        /*01b6*/ 	.short	(.L_57 - .L_56)


	//   ....[0]....
.L_56:
        /*01b8*/ 	.word	0x00001340


	//   ....[1]....
        /*01bc*/ 	.word	0x00001630


	//   ....[2]....
        /*01c0*/ 	.word	0x00001800


	//----- nvinfo : EIATTR_CRS_STACK_SIZE
	.align		4
.L_57:
        /*01c4*/ 	.byte	0x04, 0x1e
        /*01c6*/ 	.short	(.L_59 - .L_58)
.L_58:
        /*01c8*/ 	.word	0x00000000


	//----- nvinfo : EIATTR_CBANK_PARAM_SIZE
	.align		4
.L_59:
        /*01cc*/ 	.byte	0x03, 0x19
        /*01ce*/ 	.short	0x0028


	//----- nvinfo : EIATTR_PARAM_CBANK
	.align		4
        /*01d0*/ 	.byte	0x04, 0x0a
        /*01d2*/ 	.short	(.L_61 - .L_60)
	.align		4
.L_60:
        /*01d4*/ 	.word	index@(.nv.constant0._Z6cc_gt5jPdS_S_Pj)
        /*01d8*/ 	.short	0x0380
        /*01da*/ 	.short	0x0028


	//----- nvinfo : EIATTR_SW_WAR
	.align		4
.L_61:
        /*01dc*/ 	.byte	0x04, 0x36
        /*01de*/ 	.short	(.L_63 - .L_62)
.L_62:
        /*01e0*/ 	.word	0x00000008
.L_63:


//--------------------- .nv.callgraph             --------------------------
	.section	.nv.callgraph,"",@"SHT_CUDA_CALLGRAPH"
	.align	4
	.sectionentsize	8
	.align		4
        /*0000*/ 	.word	0x00000000
	.align		4
        /*0004*/ 	.word	0xffffffff
	.align		4
        /*0008*/ 	.word	0x00000000
	.align		4
        /*000c*/ 	.word	0xfffffffe
	.align		4
        /*0010*/ 	.word	0x00000000
	.align		4
        /*0014*/ 	.word	0xfffffffd
	.align		4
        /*0018*/ 	.word	0x00000000
	.align		4
        /*001c*/ 	.word	0xfffffffc


//--------------------- .text._Z6cc_le5jPdS_S_Pj  --------------------------
	.section	.text._Z6cc_le5jPdS_S_Pj,"ax",@progbits
	.align	128
        .global         _Z6cc_le5jPdS_S_Pj
        .type           _Z6cc_le5jPdS_S_Pj,@function
        .size           _Z6cc_le5jPdS_S_Pj,(.L_x_28 - _Z6cc_le5jPdS_S_Pj)
        .other          _Z6cc_le5jPdS_S_Pj,@"STO_CUDA_ENTRY STV_DEFAULT"
_Z6cc_le5jPdS_S_Pj:
.text._Z6cc_le5jPdS_S_Pj:
[----:B------:R-:W-:Y:S08]  /*0000*/  LDC R1, c[0x0][0x37c] ;  /* 0x0000df00ff017b82 */ /* 0x000ff00000000800 */
[----:B------:R-:W0:Y:S01]  /*0010*/  LDC R2, c[0x0][0x360] ;  /* 0x0000d800ff027b82 */ /* 0x000e220000000800 */
[----:B------:R-:W1:Y:S01]  /*0020*/  LDCU UR6, c[0x0][0x380] ;  /* 0x00007000ff0677ac */ /* 0x000e620008000800 */
[----:B------:R-:W-:-:S02]  /*0030*/  CS2R R14, SRZ ;  /* 0x00000000000e7805 */ /* 0x000fc4000001ff00 */
[----:B------:R-:W-:Y:S01]  /*0040*/  CS2R R22, SRZ ;  /* 0x0000000000167805 */ /* 0x000fe2000001ff00 */
[----:B------:R-:W2:Y:S01]  /*0050*/  LDCU.64 UR4, c[0x0][0x358] ;  /* 0x00006b00ff0477ac */ /* 0x000ea20008000a00 */
[----:B0-----:R-:W0:Y:S01]  /*0060*/  I2F.U32.RP R0, R2 ;  /* 0x0000000200007306 */ /* 0x001e220000209000 */
[----:B------:R-:W-:-:S07]  /*0070*/  ISETP.NE.U32.AND P2, PT, R2, RZ, PT ;  /* 0x000000ff0200720c */ /* 0x000fce0003f45070 */
[----:B0-----:R-:W0:Y:S02]  /*0080*/  MUFU.RCP R0, R0 ;  /* 0x0000000000007308 */ /* 0x001e240000001000 */
[----:B0-----:R-:W-:-:S06]  /*0090*/  VIADD R4, R0, 0xffffffe ;  /* 0x0ffffffe00047836 */ /* 0x001fcc0000000000 */
[----:B------:R0:W3:Y:S02]  /*00a0*/  F2I.FTZ.U32.TRUNC.NTZ R5, R4 ;  /* 0x0000000400057305 */ /* 0x0000e4000021f000 */
[----:B0-----:R-:W-:Y:S02]  /*00b0*/  IMAD.MOV.U32 R4, RZ, RZ, RZ ;  /* 0x000000ffff047224 */ /* 0x001fe400078e00ff */
[----:B---3--:R-:W-:-:S04]  /*00c0*/  IMAD.MOV R3, RZ, RZ, -R5 ;  /* 0x000000ffff037224 */ /* 0x008fc800078e0a05 */
[----:B------:R-:W-:-:S04]  /*00d0*/  IMAD R3, R3, R2, RZ ;  /* 0x0000000203037224 */ /* 0x000fc800078e02ff */
[----:B------:R-:W-:Y:S02]  /*00e0*/  IMAD.HI.U32 R3, R5, R3, R4 ;  /* 0x0000000305037227 */ /* 0x000fe400078e0004 */
[----:B------:R-:W0:Y:S04]  /*00f0*/  S2R R4, SR_TID.X ;  /* 0x0000000000047919 */ /* 0x000e280000002100 */
[----:B-1----:R-:W-:-:S05]  /*0100*/  IMAD.HI.U32 R3, R3, UR6, RZ ;  /* 0x0000000603037c27 */ /* 0x002fca000f8e00ff */
[----:B------:R-:W-:-:S05]  /*0110*/  IADD3 R5, PT, PT, -R3, RZ, RZ ;  /* 0x000000ff03057210 */ /* 0x000fca0007ffe1ff */
[----:B------:R-:W-:-:S05]  /*0120*/  IMAD R5, R2, R5, UR6 ;  /* 0x0000000602057e24 */ /* 0x000fca000f8e0205 */
[----:B------:R-:W-:-:S13]  /*0130*/  ISETP.GE.U32.AND P0, PT, R5, R2, PT ;  /* 0x000000020500720c */ /* 0x000fda0003f06070 */
[----:B------:R-:W-:Y:S02]  /*0140*/  @P0 IMAD.IADD R5, R5, 0x1, -R2 ;  /* 0x0000000105050824 */ /* 0x000fe400078e0a02 */
[----:B------:R-:W-:Y:S01]  /*0150*/  @P0 VIADD R3, R3, 0x1 ;  /* 0x0000000103030836 */ /* 0x000fe20000000000 */
[----:B------:R-:W-:Y:S02]  /*0160*/  ISETP.GT.U32.AND P0, PT, R2, UR6, PT ;  /* 0x0000000602007c0c */ /* 0x000fe4000bf04070 */
[----:B------:R-:W-:-:S13]  /*0170*/  ISETP.GE.U32.AND P1, PT, R5, R2, PT ;  /* 0x000000020500720c */ /* 0x000fda0003f26070 */
[----:B------:R-:W-:Y:S02]  /*0180*/  @P1 IADD3 R3, PT, PT, R3, 0x1, RZ ;  /* 0x0000000103031810 */ /* 0x000fe40007ffe0ff */
[----:B------:R-:W-:Y:S01]  /*0190*/  @!P2 LOP3.LUT R3, RZ, R2, RZ, 0x33, !PT ;  /* 0x00000002ff03a212 */ /* 0x000fe200078e33ff */
[----:B0-2---:R-:W-:Y:S06]  /*01a0*/  @P0 BRA `(.L_x_0) ;  /* 0x0000000c002c0947 */ /* 0x005fec0003800000 */
[----:B------:R-:W0:Y:S01]  /*01b0*/  S2R R5, SR_CTAID.X ;  /* 0x0000000000057919 */ /* 0x000e220000002500 */
[C---:B------:R-:W-:Y:S01]  /*01c0*/  ISETP.GE.U32.AND P0, PT, R3.reuse, 0x8, PT ;  /* 0x000000080300780c */ /* 0x040fe20003f06070 */
[----:B------:R-:W-:Y:S01]  /*01d0*/  IMAD.MOV.U32 R6, RZ, RZ, RZ ;  /* 0x000000ffff067224 */ /* 0x000fe200078e00ff */
[----:B------:R-:W-:Y:S02]  /*01e0*/  VIMNMX.U32 R7, PT, PT, R3, 0x1, !PT ;  /* 0x0000000103077848 */ /* 0x000fe40007fe0000 */
[----:B------:R-:W-:Y:S02]  /*01f0*/  CS2R R22, SRZ ;  /* 0x0000000000167805 */ /* 0x000fe4000001ff00 */
[----:B------:R-:W-:-:S07]  /*0200*/  CS2R R14, SRZ ;  /* 0x00000000000e7805 */ /* 0x000fce000001ff00 */
[----:B------:R-:W-:Y:S05]  /*0210*/  @!P0 BRA `(.L_x_1) ;  /* 0x0000000400908947 */ /* 0x000fea0003800000 */
[--C-:B0-----:R-:W-:Y:S01]  /*0220*/  IMAD R32, R5, UR6, R4.reuse ;  /* 0x0000000605207c24 */ /* 0x101fe2000f8e0204 */
[----:B------:R-:W-:Y:S01]  /*0230*/  LOP3.LUT R0, R7, 0xfffffff8, RZ, 0xc0, !PT ;  /* 0xfffffff807007812 */ /* 0x000fe200078ec0ff */
[----:B------:R-:W-:Y:S01]  /*0240*/  IMAD.MOV.U32 R10, RZ, RZ, R4 ;  /* 0x000000ffff0a7224 */ /* 0x000fe200078e0004 */
[----:B------:R-:W-:Y:S01]  /*0250*/  CS2R R22, SRZ ;  /* 0x0000000000167805 */ /* 0x000fe2000001ff00 */
[C-C-:B------:R-:W-:Y:S01]  /*0260*/  IMAD.IADD R6, R3.reuse, 0x1, R32.reuse ;  /* 0x0000000103067824 */ /* 0x140fe200078e0220 */
[----:B------:R-:W-:Y:S01]  /*0270*/  IADD3 R0, PT, PT, -R0, RZ, RZ ;  /* 0x000000ff00007210 */ /* 0x000fe20007ffe1ff */
[C-C-:B------:R-:W-:Y:S01]  /*0280*/  IMAD R12, R3.reuse, 0x2, R32.reuse ;  /* 0x00000002030c7824 */ /* 0x140fe200078e0220 */
[C---:B------:R-:W-:Y:S01]  /*0290*/  LEA R13, R3.reuse, R32, 0x2 ;  /* 0x00000020030d7211 */ /* 0x040fe200078e10ff */
[C-C-:B------:R-:W-:Y:S02]  /*02a0*/  IMAD R11, R3.reuse, 0x3, R32.reuse ;  /* 0x00000003030b7824 */ /* 0x140fe400078e0220 */
[----:B------:R-:W-:-:S02]  /*02b0*/  IMAD R30, R3, 0x5, R32 ;  /* 0x00000005031e7824 */ /* 0x000fc400078e0220 */
[C-C-:B------:R-:W-:Y:S02]  /*02c0*/  IMAD R8, R3.reuse, 0x6, R32.reuse ;  /* 0x0000000603087824 */ /* 0x140fe400078e0220 */
[----:B------:R-:W-:-:S07]  /*02d0*/  IMAD R31, R3, 0x7, R32 ;  /* 0x00000007031f7824 */ /* 0x000fce00078e0220 */
.L_x_2:
[----:B------:R-:W0:Y:S08]  /*02e0*/  LDC.64 R26, c[0x0][0x390] ;  /* 0x0000e400ff1a7b82 */ /* 0x000e300000000a00 */
[----:B------:R-:W1:Y:S08]  /*02f0*/  LDC.64 R36, c[0x0][0x398] ;  /* 0x0000e600ff247b82 */ /* 0x000e700000000a00 */
[----:B------:R-:W2:Y:S01]  /*0300*/  LDC.64 R28, c[0x0][0x3a0] ;  /* 0x0000e800ff1c7b82 */ /* 0x000ea20000000a00 */
[----:B0-----:R-:W-:-:S06]  /*0310*/  IMAD.WIDE.U32 R18, R32, 0x8, R26 ;  /* 0x0000000820127825 */ /* 0x001fcc00078e001a */
[----:B------:R-:W3:Y:S01]  /*0320*/  LDG.E.64 R18, desc[UR4][R18.64] ;  /* 0x0000000412127981 */ /* 0x000ee2000c1e1b00 */
[----:B-1----:R-:W-:-:S05]  /*0330*/  IMAD.WIDE R36, R10, 0x8, R36 ;  /* 0x000000080a247825 */ /* 0x002fca00078e0224 */
[----:B------:R0:W3:Y:S01]  /*0340*/  LDG.E.64 R34, desc[UR4][R36.64] ;  /* 0x0000000424227981 */ /* 0x0000e2000c1e1b00 */
[----:B--2---:R-:W-:-:S05]  /*0350*/  IMAD.WIDE R28, R10, 0x4, R28 ;  /* 0x000000040a1c7825 */ /* 0x004fca00078e021c */
[----:B------:R1:W2:Y:S01]  /*0360*/  LDG.E R9, desc[UR4][R28.64] ;  /* 0x000000041c097981 */ /* 0x0002a2000c1e1900 */
[----:B0-----:R-:W-:-:S05]  /*0370*/  IMAD.WIDE R36, R3, 0x8, R36 ;  /* 0x0000000803247825 */ /* 0x001fca00078e0224 */
[----:B------:R0:W4:Y:S01]  /*0380*/  LDG.E.64 R20, desc[UR4][R36.64] ;  /* 0x0000000424147981 */ /* 0x000122000c1e1b00 */
[----:B-1----:R-:W-:-:S05]  /*0390*/  IMAD.WIDE R28, R3, 0x4, R28 ;  /* 0x00000004031c7825 */ /* 0x002fca00078e021c */
[----:B------:R-:W5:Y:S01]  /*03a0*/  LDG.E R24, desc[UR4][R28.64] ;  /* 0x000000041c187981 */ /* 0x000f62000c1e1900 */
[----:B---3--:R-:W-:Y:S01]  /*03b0*/  DFMA R34, R18, R34, R14 ;  /* 0x000000221222722b */ /* 0x008fe2000000000e */
[----:B------:R-:W-:-:S06]  /*03c0*/  IMAD.WIDE.U32 R14, R6, 0x8, R26 ;  /* 0x00000008060e7825 */ /* 0x000fcc00078e001a */
[----:B------:R-:W4:Y:S01]  /*03d0*/  LDG.E.64 R14, desc[UR4][R14.64] ;  /* 0x000000040e0e7981 */ /* 0x000f22000c1e1b00 */
[----:B--2---:R-:W1:Y:S01]  /*03e0*/  I2F.F64.U32 R16, R9 ;  /* 0x0000000900107312 */ /* 0x004e620000201800 */
[----:B0-----:R-:W-:Y:S01]  /*03f0*/  IMAD.WIDE R36, R3, 0x8, R36 ;  /* 0x0000000803247825 */ /* 0x001fe200078e0224 */
[----:B-1----:R-:W-:-:S06]  /*0400*/  DFMA R16, R18, R16, R22 ;  /* 0x000000101210722b */ /* 0x002fcc0000000016 */
[----:B-----5:R-:W0:Y:S01]  /*0410*/  I2F.F64.U32 R24, R24 ;  /* 0x0000001800187312 */ /* 0x020e220000201800 */
[----:B------:R-:W-:Y:S01]  /*0420*/  IMAD.WIDE.U32 R22, R12, 0x8, R26 ;  /* 0x000000080c167825 */ /* 0x000fe200078e001a */
[----:B------:R1:W2:Y:S05]  /*0430*/  LDG.E.64 R18, desc[UR4][R36.64] ;  /* 0x0000000424127981 */ /* 0x0002aa000c1e1b00 */
[----:B------:R-:W2:Y:S01]  /*0440*/  LDG.E.64 R22, desc[UR4][R22.64] ;  /* 0x0000000416167981 */ /* 0x000ea2000c1e1b00 */
[----:B----4-:R-:W-:Y:S01]  /*0450*/  DFMA R20, R14, R20, R34 ;  /* 0x000000140e14722b */ /* 0x010fe20000000022 */
[----:B------:R-:W-:-:S05]  /*0460*/  IMAD.WIDE R34, R3, 0x4, R28 ;  /* 0x0000000403227825 */ /* 0x000fca00078e021c */
[----:B------:R-:W3:Y:S01]  /*0470*/  LDG.E R33, desc[UR4][R34.64] ;  /* 0x0000000422217981 */ /* 0x000ee2000c1e1900 */
[----:B0-----:R-:W-:Y:S01]  /*0480*/  DFMA R24, R14, R24, R16 ;  /* 0x000000180e18722b */ /* 0x001fe20000000010 */
[----:B------:R-:W-:-:S04]  /*0490*/  IMAD.WIDE.U32 R14, R11, 0x8, R26 ;  /* 0x000000080b0e7825 */ /* 0x000fc800078e001a */
[C---:B------:R-:W-:Y:S02]  /*04a0*/  IMAD.WIDE R16, R3.reuse, 0x8, R36 ;  /* 0x0000000803107825 */ /* 0x040fe400078e0224 */
[----:B------:R-:W4:Y:S04]  /*04b0*/  LDG.E.64 R14, desc[UR4][R14.64] ;  /* 0x000000040e0e7981 */ /* 0x000f28000c1e1b00 */
[----:B------:R-:W4:Y:S01]  /*04c0*/  LDG.E.64 R28, desc[UR4][R16.64] ;  /* 0x00000004101c7981 */ /* 0x000f22000c1e1b00 */
[----:B-1----:R-:W-:-:S05]  /*04d0*/  IMAD.WIDE R36, R3, 0x4, R34 ;  /* 0x0000000403247825 */ /* 0x002fca00078e0222 */
[----:B------:R0:W5:Y:S01]  /*04e0*/  LDG.E R9, desc[UR4][R36.64] ;  /* 0x0000000424097981 */ /* 0x000162000c1e1900 */
[----:B--2---:R-:W-:Y:S01]  /*04f0*/  DFMA R18, R22, R18, R20 ;  /* 0x000000121612722b */ /* 0x004fe20000000014 */
[C---:B0-----:R-:W-:Y:S01]  /*0500*/  IMAD.WIDE R36, R3.reuse, 0x4, R36 ;  /* 0x0000000403247825 */ /* 0x041fe200078e0224 */
[----:B---3--:R-:W0:Y:S06]  /*0510*/  I2F.F64.U32 R20, R33 ;  /* 0x0000002100147312 */ /* 0x008e2c0000201800 */
[----:B----4-:R-:W-:Y:S02]  /*0520*/  DFMA R28, R14, R28, R18 ;  /* 0x0000001c0e1c722b */ /* 0x010fe40000000012 */
[----:B0-----:R-:W-:Y:S01]  /*0530*/  DFMA R20, R22, R20, R24 ;  /* 0x000000141614722b */ /* 0x001fe20000000018 */
[----:B------:R-:W-:-:S02]  /*0540*/  IMAD.WIDE R18, R3, 0x8, R16 ;  /* 0x0000000803127825 */ /* 0x000fc400078e0210 */
[----:B------:R-:W2:Y:S02]  /*0550*/  LDG.E R16, desc[UR4][R36.64] ;  /* 0x0000000424107981 */ /* 0x000ea4000c1e1900 */
[----:B------:R-:W-:Y:S02]  /*0560*/  IMAD.WIDE.U32 R22, R13, 0x8, R26 ;  /* 0x000000080d167825 */ /* 0x000fe400078e001a */
[----:B------:R0:W3:Y:S04]  /*0570*/  LDG.E.64 R24, desc[UR4][R18.64] ;  /* 0x0000000412187981 */ /* 0x0000e8000c1e1b00 */
[----:B------:R-:W3:Y:S01]  /*0580*/  LDG.E.64 R22, desc[UR4][R22.64] ;  /* 0x0000000416167981 */ /* 0x000ee2000c1e1b00 */
[----:B-----5:R-:W1:Y:S01]  /*0590*/  I2F.F64.U32 R34, R9 ;  /* 0x0000000900227312 */ /* 0x020e620000201800 */
[----:B0-----:R-:W-:Y:S01]  /*05a0*/  IMAD.WIDE R18, R3, 0x8, R18 ;  /* 0x0000000803127825 */ /* 0x001fe200078e0212 */
[----:B-1----:R-:W-:-:S03]  /*05b0*/  DFMA R34, R14, R34, R20 ;  /* 0x000000220e22722b */ /* 0x002fc60000000014 */
[----:B------:R-:W-:Y:S01]  /*05c0*/  IMAD.WIDE.U32 R14, R30, 0x8, R26 ;  /* 0x000000081e0e7825 */ /* 0x000fe200078e001a */
[----:B------:R0:W4:Y:S05]  /*05d0*/  LDG.E.64 R20, desc[UR4][R18.64] ;  /* 0x0000000412147981 */ /* 0x00012a000c1e1b00 */
[----:B------:R-:W4:Y:S01]  /*05e0*/  LDG.E.64 R14, desc[UR4][R14.64] ;  /* 0x000000040e0e7981 */ /* 0x000f22000c1e1b00 */
[C---:B0-----:R-:W-:Y:S01]  /*05f0*/  IMAD.WIDE R18, R3.reuse, 0x8, R18 ;  /* 0x0000000803127825 */ /* 0x041fe200078e0212 */
[----:B--2---:R-:W0:Y:S01]  /*0600*/  I2F.F64.U32 R16, R16 ;  /* 0x0000001000107312 */ /* 0x004e220000201800 */
[----:B---3--:R-:W-:Y:S02]  /*0610*/  DFMA R24, R22, R24, R28 ;  /* 0x000000181618722b */ /* 0x008fe4000000001c */
[----:B------:R-:W-:-:S05]  /*0620*/  IMAD.WIDE R28, R3, 0x4, R36 ;  /* 0x00000004031c7825 */ /* 0x000fca00078e0224 */
[----:B------:R1:W2:Y:S01]  /*0630*/  LDG.E R33, desc[UR4][R28.64] ;  /* 0x000000041c217981 */ /* 0x0002a2000c1e1900 */
[----:B------:R-:W-:Y:S01]  /*0640*/  IMAD.WIDE R36, R3, 0x4, R28 ;  /* 0x0000000403247825 */ /* 0x000fe200078e021c */
[----:B0-----:R-:W-:-:S04]  /*0650*/  DFMA R16, R22, R16, R34 ;  /* 0x000000101610722b */ /* 0x001fc80000000022 */
[----:B------:R2:W3:Y:S01]  /*0660*/  LDG.E R9, desc[UR4][R36.64] ;  /* 0x0000000424097981 */ /* 0x0004e2000c1e1900 */
[----:B------:R-:W-:-:S04]  /*0670*/  IMAD.WIDE R34, R3, 0x4, R36 ;  /* 0x0000000403227825 */ /* 0x000fc800078e0224 */
[----:B------:R-:W-:Y:S02]  /*0680*/  IMAD.WIDE.U32 R22, R8, 0x8, R26 ;  /* 0x0000000808167825 */ /* 0x000fe400078e001a */
[----:B------:R-:W5:Y:S01]  /*0690*/  LDG.E R34, desc[UR4][R34.64] ;  /* 0x0000000422227981 */ /* 0x000f62000c1e1900 */
[----:B----4-:R-:W-:-:S03]  /*06a0*/  DFMA R20, R14, R20, R24 ;  /* 0x000000140e14722b */ /* 0x010fc60000000018 */
[----:B------:R-:W4:Y:S01]  /*06b0*/  LDG.E.64 R22, desc[UR4][R22.64] ;  /* 0x0000000416167981 */ /* 0x000f22000c1e1b00 */
[----:B------:R-:W-:-:S03]  /*06c0*/  IMAD.WIDE.U32 R26, R31, 0x8, R26 ;  /* 0x000000081f1a7825 */ /* 0x000fc600078e001a */
[----:B------:R-:W4:Y:S01]  /*06d0*/  LDG.E.64 R24, desc[UR4][R18.64] ;  /* 0x0000000412187981 */ /* 0x000f22000c1e1b00 */
[----:B-1----:R-:W-:-:S03]  /*06e0*/  IMAD.WIDE R28, R3, 0x8, R18 ;  /* 0x00000008031c7825 */ /* 0x002fc600078e0212 */
[----:B------:R-:W4:Y:S04]  /*06f0*/  LDG.E.64 R26, desc[UR4][R26.64] ;  /* 0x000000041a1a7981 */ /* 0x000f28000c1e1b00 */
[----:B------:R-:W4:Y:S01]  /*0700*/  LDG.E.64 R28, desc[UR4][R28.64] ;  /* 0x000000041c1c7981 */ /* 0x000f22000c1e1b00 */
[----:B------:R-:W-:-:S05]  /*0710*/  VIADD R0, R0, 0x8 ;  /* 0x0000000800007836 */ /* 0x000fca0000000000 */
[----:B------:R-:W-:Y:S01]  /*0720*/  ISETP.NE.AND P0, PT, R0, RZ, PT ;  /* 0x000000ff0000720c */ /* 0x000fe20003f05270 */
[C---:B------:R-:W-:Y:S01]  /*0730*/  IMAD R6, R3.reuse, 0x8, R6 ;  /* 0x0000000803067824 */ /* 0x040fe200078e0206 */
[C---:B------:R-:W-:Y:S01]  /*0740*/  LEA R12, R3.reuse, R12, 0x3 ;  /* 0x0000000c030c7211 */ /* 0x040fe200078e18ff */
[C---:B------:R-:W-:Y:S01]  /*0750*/  IMAD R11, R3.reuse, 0x8, R11 ;  /* 0x00000008030b7824 */ /* 0x040fe200078e020b */
[C---:B------:R-:W-:Y:S01]  /*0760*/  LEA R30, R3.reuse, R30, 0x3 ;  /* 0x0000001e031e7211 */ /* 0x040fe200078e18ff */
[C---:B------:R-:W-:Y:S01]  /*0770*/  IMAD R13, R3.reuse, 0x8, R13 ;  /* 0x00000008030d7824 */ /* 0x040fe200078e020d */
[C---:B------:R-:W-:Y:S01]  /*0780*/  LEA R31, R3.reuse, R31, 0x3 ;  /* 0x0000001f031f7211 */ /* 0x040fe200078e18ff */
[C---:B------:R-:W-:Y:S02]  /*0790*/  IMAD R32, R3.reuse, 0x8, R32 ;  /* 0x0000000803207824 */ /* 0x040fe400078e0220 */
[C---:B------:R-:W-:Y:S02]  /*07a0*/  IMAD R8, R3.reuse, 0x8, R8 ;  /* 0x0000000803087824 */ /* 0x040fe400078e0208 */
[----:B------:R-:W-:Y:S01]  /*07b0*/  IMAD R10, R3, 0x8, R10 ;  /* 0x00000008030a7824 */ /* 0x000fe200078e020a */
[----:B--2---:R-:W0:Y:S02]  /*07c0*/  I2F.F64.U32 R36, R33 ;  /* 0x0000002100247312 */ /* 0x004e240000201800 */
[----:B0-----:R-:W-:-:S06]  /*07d0*/  DFMA R16, R14, R36, R16 ;  /* 0x000000240e10722b */ /* 0x001fcc0000000010 */
[----:B---3--:R-:W0:Y:S08]  /*07e0*/  I2F.F64.U32 R14, R9 ;  /* 0x00000009000e7312 */ /* 0x008e300000201800 */
[----:B-----5:R-:W1:Y:S01]  /*07f0*/  I2F.F64.U32 R34, R34 ;  /* 0x0000002200227312 */ /* 0x020e620000201800 */
[C---:B----4-:R-:W-:Y:S02]  /*0800*/  DFMA R20, R22.reuse, R24, R20 ;  /* 0x000000181614722b */ /* 0x050fe40000000014 */
[----:B0-----:R-:W-:-:S06]  /*0810*/  DFMA R16, R22, R14, R16 ;  /* 0x0000000e1610722b */ /* 0x001fcc0000000010 */
[C---:B------:R-:W-:Y:S02]  /*0820*/  DFMA R14, R26.reuse, R28, R20 ;  /* 0x0000001c1a0e722b */ /* 0x040fe40000000014 */
[----:B-1----:R-:W-:Y:S01]  /*0830*/  DFMA R22, R26, R34, R16 ;  /* 0x000000221a16722b */ /* 0x002fe20000000010 */
[----:B------:R-:W-:Y:S10]  /*0840*/  @P0 BRA `(.L_x_2) ;  /* 0xfffffff800a40947 */ /* 0x000ff4000383ffff */
[----:B------:R-:W-:-:S07]  /*0850*/  LOP3.LUT R6, R7, 0xfffffff8, RZ, 0xc0, !PT ;  /* 0xfffffff807067812 */ /* 0x000fce00078ec0ff */
.L_x_1:
[----:B------:R-:W-:-:S13]  /*0860*/  LOP3.LUT P0, R0, R7, 0x7, RZ, 0xc0, !PT ;  /* 0x0000000707007812 */ /* 0x000fda000780c0ff */
[----:B------:R-:W-:Y:S05]  /*0870*/  @!P0 BRA `(.L_x_0) ;  /* 0x0000000400788947 */ /* 0x000fea0003800000 */
[----:B------:R-:W-:Y:S02]  /*0880*/  ISETP.GE.U32.AND P0, PT, R0, 0x4, PT ;  /* 0x000000040000780c */ /* 0x000fe40003f06070 */
[----:B------:R-:W-:-:S04]  /*0890*/  LOP3.LUT R8, R7, 0x3, RZ, 0xc0, !PT ;  /* 0x0000000307087812 */ /* 0x000fc800078ec0ff */
[----:B------:R-:W-:-:S07]  /*08a0*/  ISETP.NE.AND P1, PT, R8, RZ, PT ;  /* 0x000000ff0800720c */ /* 0x000fce0003f25270 */
[----:B------:R-:W-:Y:S06]  /*08b0*/  @!P0 BRA `(.L_x_3) ;  /* 0x0000000000b48947 */ /* 0x000fec0003800000 */
[----:B------:R-:W1:Y:S01]  /*08c0*/  LDC.64 R12, c[0x0][0x3a0] ;  /* 0x0000e800ff0c7b82 */ /* 0x000e620000000a00 */
[----:B------:R-:W-:-:S07]  /*08d0*/  IMAD R11, R3, R6, R4 ;  /* 0x00000006030b7224 */ /* 0x000fce00078e0204 */
[----:B------:R-:W2:Y:S08]  /*08e0*/  LDC.64 R20, c[0x0][0x390] ;  /* 0x0000e400ff147b82 */ /* 0x000eb00000000a00 */
[----:B------:R-:W3:Y:S01]  /*08f0*/  LDC.64 R24, c[0x0][0x398] ;  /* 0x0000e600ff187b82 */ /* 0x000ee20000000a00 */
[----:B-1----:R-:W-:-:S05]  /*0900*/  IMAD.WIDE R12, R11, 0x4, R12 ;  /* 0x000000040b0c7825 */ /* 0x002fca00078e020c */
[----:B------:R1:W4:Y:S01]  /*0910*/  LDG.E R9, desc[UR4][R12.64] ;  /* 0x000000040c097981 */ /* 0x000322000c1e1900 */
[----:B------:R-:W-:-:S04]  /*0920*/  IMAD.WIDE R16, R3, 0x4, R12 ;  /* 0x0000000403107825 */ /* 0x000fc800078e020c */
[----:B0-----:R-:W-:Y:S01]  /*0930*/  IMAD R0, R5, UR6, R11 ;  /* 0x0000000605007c24 */ /* 0x001fe2000f8e020b */
[----:B------:R-:W5:Y:S01]  /*0940*/  LDG.E R33, desc[UR4][R16.64] ;  /* 0x0000000410217981 */ /* 0x000f62000c1e1900 */
[----:B------:R-:W-:-:S04]  /*0950*/  IMAD.WIDE R28, R3, 0x4, R16 ;  /* 0x00000004031c7825 */ /* 0x000fc800078e0210 */
[----:B--2---:R-:W-:Y:S01]  /*0960*/  IMAD.WIDE.U32 R18, R0, 0x8, R20 ;  /* 0x0000000800127825 */ /* 0x004fe200078e0014 */
[----:B------:R-:W2:Y:S03]  /*0970*/  LDG.E R32, desc[UR4][R28.64] ;  /* 0x000000041c207981 */ /* 0x000ea6000c1e1900 */
[----:B---3--:R-:W-:Y:S02]  /*0980*/  IMAD.WIDE R24, R11, 0x8, R24 ;  /* 0x000000080b187825 */ /* 0x008fe400078e0218 */
[----:B------:R-:W3:Y:S02]  /*0990*/  LDG.E.64 R18, desc[UR4][R18.64] ;  /* 0x0000000412127981 */ /* 0x000ee4000c1e1b00 */
[C---:B------:R-:W-:Y:S02]  /*09a0*/  IMAD.IADD R0, R3.reuse, 0x1, R0 ;  /* 0x0000000103007824 */ /* 0x040fe400078e0200 */
[----:B------:R0:W2:Y:S01]  /*09b0*/  LDG.E.64 R10, desc[UR4][R24.64] ;  /* 0x00000004180a7981 */ /* 0x0000a2000c1e1b00 */
[----:B------:R-:W-:-:S02]  /*09c0*/  IMAD.WIDE R34, R3, 0x8, R24 ;  /* 0x0000000803227825 */ /* 0x000fc400078e0218 */
[C---:B------:R-:W-:Y:S02]  /*09d0*/  IADD3 R26, PT, PT, R3.reuse, R0, RZ ;  /* 0x00000000031a7210 */ /* 0x040fe40007ffe0ff */
[----:B-1----:R-:W-:Y:S01]  /*09e0*/  IMAD.WIDE.U32 R12, R0, 0x8, R20 ;  /* 0x00000008000c7825 */ /* 0x002fe200078e0014 */
[----:B------:R4:W2:Y:S03]  /*09f0*/  LDG.E.64 R16, desc[UR4][R34.64] ;  /* 0x0000000422107981 */ /* 0x0008a6000c1e1b00 */
[C---:B------:R-:W-:Y:S02]  /*0a00*/  IMAD.WIDE R36, R3.reuse, 0x4, R28 ;  /* 0x0000000403247825 */ /* 0x040fe400078e021c */
[----:B------:R-:W2:Y:S02]  /*0a10*/  LDG.E.64 R12, desc[UR4][R12.64] ;  /* 0x000000040c0c7981 */ /* 0x000ea4000c1e1b00 */
[----:B0-----:R-:W-:-:S02]  /*0a20*/  IMAD.IADD R25, R3, 0x1, R26 ;  /* 0x0000000103197824 */ /* 0x001fc400078e021a */
[----:B------:R5:W2:Y:S01]  /*0a30*/  LDG.E R0, desc[UR4][R36.64] ;  /* 0x0000000424007981 */ /* 0x000aa2000c1e1900 */
[----:B------:R-:W-:-:S04]  /*0a40*/  IMAD.WIDE.U32 R26, R26, 0x8, R20 ;  /* 0x000000081a1a7825 */ /* 0x000fc800078e0014 */
[----:B------:R-:W-:Y:S02]  /*0a50*/  IMAD.WIDE R30, R3, 0x8, R34 ;  /* 0x00000008031e7825 */ /* 0x000fe400078e0222 */
[----:B------:R-:W2:Y:S02]  /*0a60*/  LDG.E.64 R26, desc[UR4][R26.64] ;  /* 0x000000041a1a7981 */ /* 0x000ea4000c1e1b00 */
[----:B------:R-:W-:Y:S02]  /*0a70*/  IMAD.WIDE.U32 R20, R25, 0x8, R20 ;  /* 0x0000000819147825 */ /* 0x000fe400078e0014 */
[----:B------:R-:W2:Y:S02]  /*0a80*/  LDG.E.64 R24, desc[UR4][R30.64] ;  /* 0x000000041e187981 */ /* 0x000ea4000c1e1b00 */
[----:B------:R-:W-:Y:S02]  /*0a90*/  IMAD.WIDE R28, R3, 0x8, R30 ;  /* 0x00000008031c7825 */ /* 0x000fe400078e021e */
[----:B------:R-:W2:Y:S04]  /*0aa0*/  LDG.E.64 R20, desc[UR4][R20.64] ;  /* 0x0000000414147981 */ /* 0x000ea8000c1e1b00 */
[----:B------:R-:W2:Y:S01]  /*0ab0*/  LDG.E.64 R28, desc[UR4][R28.64] ;  /* 0x000000041c1c7981 */ /* 0x000ea2000c1e1b00 */
[----:B------:R-:W-:Y:S01]  /*0ac0*/  VIADD R6, R6, 0x4 ;  /* 0x0000000406067836 */ /* 0x000fe20000000000 */
[----:B----4-:R-:W3:Y:S08]  /*0ad0*/  I2F.F64.U32 R34, R9 ;  /* 0x0000000900227312 */ /* 0x010ef00000201800 */
[----:B-----5:R-:W0:Y:S01]  /*0ae0*/  I2F.F64.U32 R36, R33 ;  /* 0x0000002100247312 */ /* 0x020e220000201800 */
[----:B---3--:R-:W-:-:S02]  /*0af0*/  DFMA R34, R18, R34, R22 ;  /* 0x000000221222722b */ /* 0x008fc40000000016 */
[----:B--2---:R-:W-:-:S05]  /*0b00*/  DFMA R10, R18, R10, R14 ;  /* 0x0000000a120a722b */ /* 0x004fca000000000e */
[----:B------:R-:W1:Y:S03]  /*0b10*/  I2F.F64.U32 R14, R32 ;  /* 0x00000020000e7312 */ /* 0x000e660000201800 */
[C---:B------:R-:W-:Y:S02]  /*0b20*/  DFMA R10, R12.reuse, R16, R10 ;  /* 0x000000100c0a722b */ /* 0x040fe4000000000a */
[----:B0-----:R-:W-:-:S03]  /*0b30*/  DFMA R34, R12, R36, R34 ;  /* 0x000000240c22722b */ /* 0x001fc60000000022 */
[----:B------:R-:W0:Y:S05]  /*0b40*/  I2F.F64.U32 R22, R0 ;  /* 0x0000000000167312 */ /* 0x000e2a0000201800 */
[C---:B-1----:R-:W-:Y:S02]  /*0b50*/  DFMA R34, R26.reuse, R14, R34 ;  /* 0x0000000e1a22722b */ /* 0x042fe40000000022 */
[----:B------:R-:W-:-:S06]  /*0b60*/  DFMA R10, R26, R24, R10 ;  /* 0x000000181a0a722b */ /* 0x000fcc000000000a */
[C---:B0-----:R-:W-:Y:S02]  /*0b70*/  DFMA R22, R20.reuse, R22, R34 ;  /* 0x000000161416722b */ /* 0x041fe40000000022 */
[----:B------:R-:W-:-:S11]  /*0b80*/  DFMA R14, R20, R28, R10 ;  /* 0x0000001c140e722b */ /* 0x000fd6000000000a */
.L_x_3:
[----:B------:R-:W-:Y:S05]  /*0b90*/  @!P1 BRA `(.L_x_0) ;  /* 0x0000000000b09947 */ /* 0x000fea0003800000 */
[----:B------:R-:W-:Y:S02]  /*0ba0*/  ISETP.NE.AND P0, PT, R8, 0x1, PT ;  /* 0x000000010800780c */ /* 0x000fe40003f05270 */
[----:B------:R-:W-:-:S04]  /*0bb0*/  LOP3.LUT R7, R7, 0x1, RZ, 0xc0, !PT ;  /* 0x0000000107077812 */ /* 0x000fc800078ec0ff */
[----:B------:R-:W-:-:S07]  /*0bc0*/  ISETP.NE.U32.AND P1, PT, R7, 0x1, PT ;  /* 0x000000010700780c */ /* 0x000fce0003f25070 */
[----:B------:R-:W-:Y:S06]  /*0bd0*/  @!P0 BRA `(.L_x_4) ;  /* 0x0000000000648947 */ /* 0x000fec0003800000 */
[----:B------:R-:W1:Y:S01]  /*0be0*/  LDC.64 R10, c[0x0][0x3a0] ;  /* 0x0000e800ff0a7b82 */ /* 0x000e620000000a00 */
[----:B------:R-:W-:-:S07]  /*0bf0*/  IMAD R17, R3, R6, R4 ;  /* 0x0000000603117224 */ /* 0x000fce00078e0204 */
[----:B------:R-:W2:Y:S08]  /*0c00*/  LDC.64 R8, c[0x0][0x398] ;  /* 0x0000e600ff087b82 */ /* 0x000eb00000000a00 */
[----:B------:R-:W3:Y:S01]  /*0c10*/  LDC.64 R12, c[0x0][0x390] ;  /* 0x0000e400ff0c7b82 */ /* 0x000ee20000000a00 */
[----:B-1----:R-:W-:-:S05]  /*0c20*/  IMAD.WIDE R18, R17, 0x4, R10 ;  /* 0x0000000411127825 */ /* 0x002fca00078e020a */
[----:B------:R-:W4:Y:S01]  /*0c30*/  LDG.E R0, desc[UR4][R18.64] ;  /* 0x0000000412007981 */ /* 0x000f22000c1e1900 */
[----:B------:R-:W-:-:S04]  /*0c40*/  IMAD.WIDE R26, R3, 0x4, R18 ;  /* 0x00000004031a7825 */ /* 0x000fc800078e0212 */
[----:B0-----:R-:W-:Y:S02]  /*0c50*/  IMAD R7, R5, UR6, R17 ;  /* 0x0000000605077c24 */ /* 0x001fe4000f8e0211 */
[----:B--2---:R-:W-:Y:S01]  /*0c60*/  IMAD.WIDE R16, R17, 0x8, R8 ;  /* 0x0000000811107825 */ /* 0x004fe200078e0208 */
[----:B------:R-:W2:Y:S02]  /*0c70*/  LDG.E R26, desc[UR4][R26.64] ;  /* 0x000000041a1a7981 */ /* 0x000ea4000c1e1900 */
[----:B------:R-:W-:Y:S01]  /*0c80*/  IADD3 R21, PT, PT, R3, R7, RZ ;  /* 0x0000000703157210 */ /* 0x000fe20007ffe0ff */
[----:B---3--:R-:W-:Y:S01]  /*0c90*/  IMAD.WIDE.U32 R8, R7, 0x8, R12 ;  /* 0x0000000807087825 */ /* 0x008fe200078e000c */
[----:B------:R-:W3:Y:S03]  /*0ca0*/  LDG.E.64 R10, desc[UR4][R16.64] ;  /* 0x00000004100a7981 */ /* 0x000ee6000c1e1b00 */
[----:B------:R-:W-:-:S02]  /*0cb0*/  IMAD.WIDE R24, R3, 0x8, R16 ;  /* 0x0000000803187825 */ /* 0x000fc400078e0210 */
[----:B------:R-:W3:Y:S02]  /*0cc0*/  LDG.E.64 R8, desc[UR4][R8.64] ;  /* 0x0000000408087981 */ /* 0x000ee4000c1e1b00 */
[----:B------:R-:W-:Y:S02]  /*0cd0*/  IMAD.WIDE.U32 R20, R21, 0x8, R12 ;  /* 0x0000000815147825 */ /* 0x000fe400078e000c */
[----:B------:R-:W5:Y:S04]  /*0ce0*/  LDG.E.64 R24, desc[UR4][R24.64] ;  /* 0x0000000418187981 */ /* 0x000f68000c1e1b00 */
[----:B------:R-:W5:Y:S01]  /*0cf0*/  LDG.E.64 R20, desc[UR4][R20.64] ;  /* 0x0000000414147981 */ /* 0x000f62000c1e1b00 */
[----:B------:R-:W-:Y:S01]  /*0d00*/  VIADD R6, R6, 0x2 ;  /* 0x0000000206067836 */ /* 0x000fe20000000000 */
[----:B----4-:R-:W0:Y:S08]  /*0d10*/  I2F.F64.U32 R12, R0 ;  /* 0x00000000000c7312 */ /* 0x010e300000201800 */
[----:B--2---:R-:W1:Y:S01]  /*0d20*/  I2F.F64.U32 R18, R26 ;  /* 0x0000001a00127312 */ /* 0x004e620000201800 */
[----:B---3--:R-:W-:-:S02]  /*0d30*/  DFMA R10, R8, R10, R14 ;  /* 0x0000000a080a722b */ /* 0x008fc4000000000e */
[----:B0-----:R-:W-:-:S06]  /*0d40*/  DFMA R12, R8, R12, R22 ;  /* 0x0000000c080c722b */ /* 0x001fcc0000000016 */
[C---:B-----5:R-:W-:Y:S02]  /*0d50*/  DFMA R14, R20.reuse, R24, R10 ;  /* 0x00000018140e722b */ /* 0x060fe4000000000a */
[----:B-1----:R-:W-:-:S11]  /*0d60*/  DFMA R22, R20, R18, R12 ;  /* 0x000000121416722b */ /* 0x002fd6000000000c */
.L_x_4:
[----:B------:R-:W-:Y:S05]  /*0d70*/  @P1 BRA `(.L_x_0) ;  /* 0x0000000000381947 */ /* 0x000fea0003800000 */
[----:B------:R-:W1:Y:S01]  /*0d80*/  LDC.64 R10, c[0x0][0x3a0] ;  /* 0x0000e800ff0a7b82 */ /* 0x000e620000000a00 */
[----:B------:R-:W-:-:S07]  /*0d90*/  IMAD R3, R3, R6, R4 ;  /* 0x0000000603037224 */ /* 0x000fce00078e0204 */
[----:B------:R-:W2:Y:S08]  /*0da0*/  LDC.64 R8, c[0x0][0x398] ;  /* 0x0000e600ff087b82 */ /* 0x000eb00000000a00 */
[----:B------:R-:W3:Y:S01]  /*0db0*/  LDC.64 R12, c[0x0][0x390] ;  /* 0x0000e400ff0c7b82 */ /* 0x000ee20000000a00 */
[----:B-1----:R-:W-:-:S06]  /*0dc0*/  IMAD.WIDE R10, R3, 0x4, R10 ;  /* 0x00000004030a7825 */ /* 0x002fcc00078e020a */
[----:B------:R-:W4:Y:S01]  /*0dd0*/  LDG.E R10, desc[UR4][R10.64] ;  /* 0x000000040a0a7981 */ /* 0x000f22000c1e1900 */
[----:B0-----:R-:W-:Y:S02]  /*0de0*/  IMAD R7, R5, UR6, R3 ;  /* 0x0000000605077c24 */ /* 0x001fe4000f8e0203 */
[----:B--2---:R-:W-:-:S06]  /*0df0*/  IMAD.WIDE R8, R3, 0x8, R8 ;  /* 0x0000000803087825 */ /* 0x004fcc00078e0208 */
[----:B------:R-:W2:Y:S01]  /*0e00*/  LDG.E.64 R8, desc[UR4][R8.64] ;  /* 0x0000000408087981 */ /* 0x000ea2000c1e1b00 */
[----:B---3--:R-:W-:-:S06]  /*0e10*/  IMAD.WIDE.U32 R6, R7, 0x8, R12 ;  /* 0x0000000807067825 */ /* 0x008fcc00078e000c */
[----:B------:R-:W2:Y:S01]  /*0e20*/  LDG.E.64 R6, desc[UR4][R6.64] ;  /* 0x0000000406067981 */ /* 0x000ea2000c1e1b00 */
[----:B----4-:R-:W0:Y:S01]  /*0e30*/  I2F.F64.U32 R12, R10 ;  /* 0x0000000a000c7312 */ /* 0x010e220000201800 */
[C---:B--2---:R-:W-:Y:S02]  /*0e40*/  DFMA R14, R6.reuse, R8, R14 ;  /* 0x00000008060e722b */ /* 0x044fe4000000000e */
[----:B0-----:R-:W-:-:S11]  /*0e50*/  DFMA R22, R6, R12, R22 ;  /* 0x0000000c0616722b */ /* 0x001fd60000000016 */
.L_x_0:
[----:B------:R-:W-:-:S13]  /*0e60*/  ISETP.GE.U32.AND P0, PT, R2, 0x2, PT ;  /* 0x000000020200780c */ /* 0x000fda0003f06070 */
[----:B------:R-:W-:Y:S05]  /*0e70*/  @!P0 BRA `(.L_x_5) ;  /* 0x0000000400608947 */ /* 0x000fea0003800000 */
[----:B------:R-:W-:Y:S02]  /*0e80*/  SHF.R.U32.HI R3, RZ, 0x1, R2 ;  /* 0x00000001ff037819 */ /* 0x000fe40000011602 */
[----:B------:R-:W-:-:S03]  /*0e90*/  ISETP.GE.U32.AND P0, PT, R2, 0x4, PT ;  /* 0x000000040200780c */ /* 0x000fc60003f06070 */
[----:B------:R-:W-:Y:S04]  /*0ea0*/  SHFL.DOWN PT, R7, R15, R3, 0x1f ;  /* 0x08001f030f077589 */ /* 0x000fe800000e0000 */
[----:B------:R-:W1:Y:S04]  /*0eb0*/  SHFL.DOWN PT, R6, R14, R3, 0x1f ;  /* 0x08001f030e067589 */ /* 0x000e6800000e0000 */
[----:B------:R-:W-:Y:S04]  /*0ec0*/  SHFL.DOWN PT, R9, R23, R3, 0x1f ;  /* 0x08001f0317097589 */ /* 0x000fe800000e0000 */
[----:B------:R-:W2:Y:S01]  /*0ed0*/  SHFL.DOWN PT, R8, R22, R3, 0x1f ;  /* 0x08001f0316087589 */ /* 0x000ea200000e0000 */
[----:B-1----:R-:W-:-:S02]  /*0ee0*/  DADD R14, R14, R6 ;  /* 0x000000000e0e7229 */ /* 0x002fc40000000006 */
[----:B--2---:R-:W-:Y:S01]  /*0ef0*/  DADD R22, R22, R8 ;  /* 0x0000000016167229 */ /* 0x004fe20000000008 */
[----:B------:R-:W-:Y:S10]  /*0f00*/  @!P0 BRA `(.L_x_5) ;  /* 0x00000004003c8947 */ /* 0x000ff40003800000 */
        /* <DEDUP_REMOVED lines=72> */
[----:B0-----:R-:W-:-:S05]  /*1390*/  SHF.R.U32.HI R5, RZ, 0xa, R2 ;  /* 0x0000000aff057819 */ /* 0x001fca0000011602 */
[----:B------:R-:W-:Y:S04]  /*13a0*/  SHFL.DOWN PT, R3, R15, R5, 0x1f ;  /* 0x08001f050f037589 */ /* 0x000fe800000e0000 */
[----:B------:R-:W0:Y:S04]  /*13b0*/  SHFL.DOWN PT, R2, R14, R5, 0x1f ;  /* 0x08001f050e027589 */ /* 0x000e2800000e0000 */
[----:B------:R-:W-:Y:S04]  /*13c0*/  SHFL.DOWN PT, R7, R23, R5, 0x1f ;  /* 0x08001f0517077589 */ /* 0x000fe800000e0000 */
[----:B------:R-:W1:Y:S01]  /*13d0*/  SHFL.DOWN PT, R6, R22, R5, 0x1f ;  /* 0x08001f0516067589 */ /* 0x000e6200000e0000 */
[----:B0-----:R-:W-:-:S02]  /*13e0*/  DADD R14, R14, R2 ;  /* 0x000000000e0e7229 */ /* 0x001fc40000000002 */
[----:B-1----:R-:W-:-:S11]  /*13f0*/  DADD R22, R22, R6 ;  /* 0x0000000016167229 */ /* 0x002fd60000000006 */
.L_x_5:
[----:B------:R-:W-:-:S13]  /*1400*/  ISETP.NE.AND P0, PT, R4, RZ, PT ;  /* 0x000000ff0400720c */ /* 0x000fda0003f05270 */
[----:B------:R-:W-:Y:S05]  /*1410*/  @P0 EXIT ;  /* 0x000000000000094d */ /* 0x000fea0003800000 */
[----:B------:R-:W0:Y:S01]  /*1420*/  MUFU.RCP64H R3, R23 ;  /* 0x0000001700037308 */ /* 0x000e220000001800 */
[----:B------:R-:W-:Y:S01]  /*1430*/  IMAD.MOV.U32 R2, RZ, RZ, 0x1 ;  /* 0x00000001ff027424 */ /* 0x000fe200078e00ff */
[----:B------:R-:W-:Y:S01]  /*1440*/  FSETP.GEU.AND P1, PT, |R15|, 6.5827683646048100446e-37, PT ;  /* 0x036000000f00780b */ /* 0x000fe20003f2e200 */
[----:B------:R-:W-:Y:S04]  /*1450*/  BSSY.RECONVERGENT B0, `(.L_x_6) ;  /* 0x0000014000007945 */ /* 0x000fe80003800200 */
[----:B0-----:R-:W-:-:S08]  /*1460*/  DFMA R4, R2, -R22, 1 ;  /* 0x3ff000000204742b */ /* 0x001fd00000000816 */
[----:B------:R-:W-:-:S08]  /*1470*/  DFMA R4, R4, R4, R4 ;  /* 0x000000040404722b */ /* 0x000fd00000000004 */
[----:B------:R-:W-:-:S08]  /*1480*/  DFMA R4, R2, R4, R2 ;  /* 0x000000040204722b */ /* 0x000fd00000000002 */
[----:B------:R-:W-:-:S08]  /*1490*/  DFMA R2, R4, -R22, 1 ;  /* 0x3ff000000402742b */ /* 0x000fd00000000816 */
[----:B------:R-:W-:-:S08]  /*14a0*/  DFMA R2, R4, R2, R4 ;  /* 0x000000020402722b */ /* 0x000fd00000000004 */
[----:B------:R-:W-:-:S08]  /*14b0*/  DMUL R4, R2, R14 ;  /* 0x0000000e02047228 */ /* 0x000fd00000000000 */
[----:B------:R-:W-:-:S08]  /*14c0*/  DFMA R6, R4, -R22, R14 ;  /* 0x800000160406722b */ /* 0x000fd0000000000e */
[----:B------:R-:W-:-:S10]  /*14d0*/  DFMA R2, R2, R6, R4 ;  /* 0x000000060202722b */ /* 0x000fd40000000004 */
[----:B------:R-:W-:-:S05]  /*14e0*/  FFMA R0, RZ, R23, R3 ;  /* 0x00000017ff007223 */ /* 0x000fca0000000003 */
[----:B------:R-:W-:-:S13]  /*14f0*/  FSETP.GT.AND P0, PT, |R0|, 1.469367938527859385e-39, PT ;  /* 0x001000000000780b */ /* 0x000fda0003f04200 */
[----:B------:R-:W-:Y:S05]  /*1500*/  @P0 BRA P1, `(.L_x_7) ;  /* 0x0000000000200947 */ /* 0x000fea0000800000 */
[----:B------:R-:W-:Y:S01]  /*1510*/  MOV R6, R14 ;  /* 0x0000000e00067202 */ /* 0x000fe20000000f00 */
[----:B------:R-:W-:Y:S01]  /*1520*/  IMAD.MOV.U32 R7, RZ, RZ, R15 ;  /* 0x000000ffff077224 */ /* 0x000fe200078e000f */
[----:B------:R-:W-:Y:S01]  /*1530*/  MOV R3, R23 ;  /* 0x0000001700037202 */ /* 0x000fe20000000f00 */
[----:B------:R-:W-:Y:S01]  /*1540*/  IMAD.MOV.U32 R2, RZ, RZ, R22 ;  /* 0x000000ffff027224 */ /* 0x000fe200078e0016 */
[----:B------:R-:W-:-:S07]  /*1550*/  MOV R0, 0x1570 ;  /* 0x0000157000007802 */ /* 0x000fce0000000f00 */
[----:B------:R-:W-:Y:S05]  /*1560*/  CALL.REL.NOINC `($__internal_0_$__cuda_sm20_div_rn_f64_full) ;  /* 0x0000000000207944 */ /* 0x000fea0003c00000 */
[----:B------:R-:W-:Y:S02]  /*1570*/  IMAD.MOV.U32 R2, RZ, RZ, R10 ;  /* 0x000000ffff027224 */ /* 0x000fe400078e000a */
[----:B------:R-:W-:-:S07]  /*1580*/  IMAD.MOV.U32 R3, RZ, RZ, R11 ;  /* 0x000000ffff037224 */ /* 0x000fce00078e000b */
.L_x_7:
[----:B------:R-:W-:Y:S05]  /*1590*/  BSYNC.RECONVERGENT B0 ;  /* 0x0000000000007941 */ /* 0x000fea0003800200 */
.L_x_6:
[----:B------:R-:W0:Y:S01]  /*15a0*/  S2R R7, SR_CTAID.X ;  /* 0x0000000000077919 */ /* 0x000e220000002500 */
[----:B------:R-:W0:Y:S02]  /*15b0*/  LDC.64 R4, c[0x0][0x388] ;  /* 0x0000e200ff047b82 */ /* 0x000e240000000a00 */
[----:B0-----:R-:W-:-:S05]  /*15c0*/  IMAD.WIDE.U32 R4, R7, 0x8, R4 ;  /* 0x0000000807047825 */ /* 0x001fca00078e0004 */
[----:B------:R-:W-:Y:S01]  /*15d0*/  STG.E.64 desc[UR4][R4.64], R2 ;  /* 0x0000000204007986 */ /* 0x000fe2000c101b04 */
[----:B------:R-:W-:Y:S05]  /*15e0*/  EXIT ;  /* 0x000000000000794d */ /* 0x000fea0003800000 */
        .weak           $__internal_0_$__cuda_sm20_div_rn_f64_full
        .type           $__internal_0_$__cuda_sm20_div_rn_f64_full,@function
        .size           $__internal_0_$__cuda_sm20_div_rn_f64_full,(.L_x_28 - $__internal_0_$__cuda_sm20_div_rn_f64_full)
$__internal_0_$__cuda_sm20_div_rn_f64_full:
[C---:B------:R-:W-:Y:S01]  /*15f0*/  FSETP.GEU.AND P0, PT, |R3|.reuse, 1.469367938527859385e-39, PT ;  /* 0x001000000300780b */ /* 0x040fe20003f0e200 */
[----:B------:R-:W-:Y:S01]  /*1600*/  IMAD.MOV.U32 R8, RZ, RZ, 0x1 ;  /* 0x00000001ff087424 */ /* 0x000fe200078e00ff */
[----:B------:R-:W-:Y:S01]  /*1610*/  LOP3.LUT R4, R3, 0x800fffff, RZ, 0xc0, !PT ;  /* 0x800fffff03047812 */ /* 0x000fe200078ec0ff */
[----:B------:R-:W-:Y:S01]  /*1620*/  BSSY.RECONVERGENT B1, `(.L_x_8) ;  /* 0x0000054000017945 */ /* 0x000fe20003800200 */
[C---:B------:R-:W-:Y:S02]  /*1630*/  FSETP.GEU.AND P2, PT, |R7|.reuse, 1.469367938527859385e-39, PT ;  /* 0x001000000700780b */ /* 0x040fe40003f4e200 */
[----:B------:R-:W-:Y:S02]  /*1640*/  LOP3.LUT R5, R4, 0x3ff00000, RZ, 0xfc, !PT ;  /* 0x3ff0000004057812 */ /* 0x000fe400078efcff */
[----:B------:R-:W-:Y:S02]  /*1650*/  MOV R4, R2 ;  /* 0x0000000200047202 */ /* 0x000fe40000000f00 */
[----:B------:R-:W-:-:S02]  /*1660*/  LOP3.LUT R10, R7, 0x7ff00000, RZ, 0xc0, !PT ;  /* 0x7ff00000070a7812 */ /* 0x000fc400078ec0ff */
[C---:B------:R-:W-:Y:S01]  /*1670*/  LOP3.LUT R18, R3.reuse, 0x7ff00000, RZ, 0xc0, !PT ;  /* 0x7ff0000003127812 */ /* 0x040fe200078ec0ff */
[----:B------:R-:W-:Y:S02]  /*1680*/  @!P0 DMUL R4, R2, 8.98846567431157953865e+307 ;  /* 0x7fe0000002048828 */ /* 0x000fe40000000000 */
[----:B------:R-:W-:Y:S01]  /*1690*/  IMAD.MOV.U32 R19, RZ, RZ, R10 ;  /* 0x000000ffff137224 */ /* 0x000fe200078e000a */
[C---:B------:R-:W-:Y:S02]  /*16a0*/  ISETP.GE.U32.AND P1, PT, R10.reuse, R18, PT ;  /* 0x000000120a00720c */ /* 0x040fe40003f26070 */
[----:B------:R-:W-:Y:S01]  /*16b0*/  @!P2 LOP3.LUT R11, R3, 0x7ff00000, RZ, 0xc0, !PT ;  /* 0x7ff00000030ba812 */ /* 0x000fe200078ec0ff */
[----:B------:R-:W0:Y:S03]  /*16c0*/  MUFU.RCP64H R9, R5 ;  /* 0x0000000500097308 */ /* 0x000e260000001800 */
[----:B------:R-:W-:Y:S01]  /*16d0*/  @!P2 ISETP.GE.U32.AND P3, PT, R10, R11, PT ;  /* 0x0000000b0a00a20c */ /* 0x000fe20003f66070 */
[----:B------:R-:W-:Y:S01]  /*16e0*/  IMAD.MOV.U32 R11, RZ, RZ, 0x1ca00000 ;  /* 0x1ca00000ff0b7424 */ /* 0x000fe200078e00ff */
[----:B------:R-:W-:-:S05]  /*16f0*/  @!P0 LOP3.LUT R18, R5, 0x7ff00000, RZ, 0xc0, !PT ;  /* 0x7ff0000005128812 */ /* 0x000fca00078ec0ff */
[----:B------:R-:W-:Y:S01]  /*1700*/  VIADD R21, R18, 0xffffffff ;  /* 0xffffffff12157836 */ /* 0x000fe20000000000 */
[----:B0-----:R-:W-:-:S08]  /*1710*/  DFMA R12, R8, -R4, 1 ;  /* 0x3ff00000080c742b */ /* 0x001fd00000000804 */
[----:B------:R-:W-:-:S08]  /*1720*/  DFMA R12, R12, R12, R12 ;  /* 0x0000000c0c0c722b */ /* 0x000fd0000000000c */
[----:B------:R-:W-:Y:S01]  /*1730*/  DFMA R14, R8, R12, R8 ;  /* 0x0000000c080e722b */ /* 0x000fe20000000008 */
[C---:B------:R-:W-:Y:S01]  /*1740*/  @!P2 SEL R13, R11.reuse, 0x63400000, !P3 ;  /* 0x634000000b0da807 */ /* 0x040fe20005800000 */
[----:B------:R-:W-:Y:S01]  /*1750*/  @!P2 IMAD.MOV.U32 R12, RZ, RZ, RZ ;  /* 0x000000ffff0ca224 */ /* 0x000fe200078e00ff */
[----:B------:R-:W-:Y:S02]  /*1760*/  SEL R9, R11, 0x63400000, !P1 ;  /* 0x634000000b097807 */ /* 0x000fe40004800000 */
[--C-:B------:R-:W-:Y:S02]  /*1770*/  @!P2 LOP3.LUT R13, R13, 0x80000000, R7.reuse, 0xf8, !PT ;  /* 0x800000000d0da812 */ /* 0x100fe400078ef807 */
[----:B------:R-:W-:Y:S01]  /*1780*/  LOP3.LUT R9, R9, 0x800fffff, R7, 0xf8, !PT ;  /* 0x800fffff09097812 */ /* 0x000fe200078ef807 */
[----:B------:R-:W-:Y:S01]  /*1790*/  DFMA R16, R14, -R4, 1 ;  /* 0x3ff000000e10742b */ /* 0x000fe20000000804 */
[----:B------:R-:W-:Y:S02]  /*17a0*/  @!P2 LOP3.LUT R13, R13, 0x100000, RZ, 0xfc, !PT ;  /* 0x001000000d0da812 */ /* 0x000fe400078efcff */
[----:B------:R-:W-:-:S05]  /*17b0*/  MOV R8, R6 ;  /* 0x0000000600087202 */ /* 0x000fca0000000f00 */
[----:B------:R-:W-:Y:S02]  /*17c0*/  DFMA R16, R14, R16, R14 ;  /* 0x000000100e10722b */ /* 0x000fe4000000000e */
[----:B------:R-:W-:-:S08]  /*17d0*/  @!P2 DFMA R8, R8, 2, -R12 ;  /* 0x400000000808a82b */ /* 0x000fd0000000080c */
[----:B------:R-:W-:Y:S02]  /*17e0*/  DMUL R12, R16, R8 ;  /* 0x00000008100c7228 */ /* 0x000fe40000000000 */
[----:B------:R-:W-:-:S04]  /*17f0*/  @!P2 LOP3.LUT R19, R9, 0x7ff00000, RZ, 0xc0, !PT ;  /* 0x7ff000000913a812 */ /* 0x000fc800078ec0ff */
[----:B------:R-:W-:Y:S02]  /*1800*/  IADD3 R20, PT, PT, R19, -0x1, RZ ;  /* 0xffffffff13147810 */ /* 0x000fe40007ffe0ff */
[----:B------:R-:W-:Y:S02]  /*1810*/  DFMA R14, R12, -R4, R8 ;  /* 0x800000040c0e722b */ /* 0x000fe40000000008 */
[----:B------:R-:W-:-:S04]  /*1820*/  ISETP.GT.U32.AND P0, PT, R20, 0x7feffffe, PT ;  /* 0x7feffffe1400780c */ /* 0x000fc80003f04070 */
[----:B------:R-:W-:Y:S02]  /*1830*/  ISETP.GT.U32.OR P0, PT, R21, 0x7feffffe, P0 ;  /* 0x7feffffe1500780c */ /* 0x000fe40000704470 */
[----:B------:R-:W-:-:S11]  /*1840*/  DFMA R12, R16, R14, R12 ;  /* 0x0000000e100c722b */ /* 0x000fd6000000000c */
[----:B------:R-:W-:Y:S05]  /*1850*/  @P0 BRA `(.L_x_9) ;  /* 0x00000000006c0947 */ /* 0x000fea0003800000 */
[----:B------:R-:W-:-:S04]  /*1860*/  LOP3.LUT R7, R3, 0x7ff00000, RZ, 0xc0, !PT ;  /* 0x7ff0000003077812 */ /* 0x000fc800078ec0ff */
[CC--:B------:R-:W-:Y:S02]  /*1870*/  VIADDMNMX R6, R10.reuse, -R7.reuse, 0xb9600000, !PT ;  /* 0xb96000000a067446 */ /* 0x0c0fe40007800907 */
[----:B------:R-:W-:Y:S02]  /*1880*/  ISETP.GE.U32.AND P0, PT, R10, R7, PT ;  /* 0x000000070a00720c */ /* 0x000fe40003f06070 */
[----:B------:R-:W-:Y:S02]  /*1890*/  VIMNMX R6, PT, PT, R6, 0x46a00000, PT ;  /* 0x46a0000006067848 */ /* 0x000fe40003fe0100 */
[----:B------:R-:W-:-:S05]  /*18a0*/  SEL R11, R11, 0x63400000, !P0 ;  /* 0x634000000b0b7807 */ /* 0x000fca0004000000 */
[----:B------:R-:W-:Y:S02]  /*18b0*/  IMAD.IADD R14, R6, 0x1, -R11 ;  /* 0x00000001060e7824 */ /* 0x000fe400078e0a0b */
[----:B------:R-:W-:-:S03]  /*18c0*/  IMAD.MOV.U32 R6, RZ, RZ, RZ ;  /* 0x000000ffff067224 */ /* 0x000fc600078e00ff */
[----:B------:R-:W-:-:S06]  /*18d0*/  IADD3 R7, PT, PT, R14, 0x7fe00000, RZ ;  /* 0x7fe000000e077810 */ /* 0x000fcc0007ffe0ff */
[----:B------:R-:W-:-:S10]  /*18e0*/  DMUL R10, R12, R6 ;  /* 0x000000060c0a7228 */ /* 0x000fd40000000000 */
[----:B------:R-:W-:-:S13]  /*18f0*/  FSETP.GTU.AND P0, PT, |R11|, 1.469367938527859385e-39, PT ;  /* 0x001000000b00780b */ /* 0x000fda0003f0c200 */
[----:B------:R-:W-:Y:S05]  /*1900*/  @P0 BRA `(.L_x_10) ;  /* 0x0000000000940947 */ /* 0x000fea0003800000 */
[----:B------:R-:W-:Y:S01]  /*1910*/  DFMA R4, R12, -R4, R8 ;  /* 0x800000040c04722b */ /* 0x000fe20000000008 */
[----:B------:R-:W-:-:S09]  /*1920*/  IMAD.MOV.U32 R6, RZ, RZ, RZ ;  /* 0x000000ffff067224 */ /* 0x000fd200078e00ff */
[C---:B------:R-:W-:Y:S02]  /*1930*/  FSETP.NEU.AND P0, PT, R5.reuse, RZ, PT ;  /* 0x000000ff0500720b */ /* 0x040fe40003f0d000 */
[----:B------:R-:W-:-:S04]  /*1940*/  LOP3.LUT R9, R5, 0x80000000, R3, 0x48, !PT ;  /* 0x8000000005097812 */ /* 0x000fc800078e4803 */
[----:B------:R-:W-:-:S07]  /*1950*/  LOP3.LUT R7, R9, R7, RZ, 0xfc, !PT ;  /* 0x0000000709077212 */ /* 0x000fce00078efcff */
[----:B------:R-:W-:Y:S05]  /*1960*/  @!P0 BRA `(.L_x_10) ;  /* 0x00000000007c8947 */ /* 0x000fea0003800000 */
[----:B------:R-:W-:Y:S01]  /*1970*/  IADD3 R3, PT, PT, -R14, RZ, RZ ;  /* 0x000000ff0e037210 */ /* 0x000fe20007ffe1ff */
[----:B------:R-:W-:Y:S01]  /*1980*/  IMAD.MOV.U32 R2, RZ, RZ, RZ ;  /* 0x000000ffff027224 */ /* 0x000fe200078e00ff */
[----:B------:R-:W-:-:S05]  /*1990*/  DMUL.RP R6, R12, R6 ;  /* 0x000000060c067228 */ /* 0x000fca0000008000 */
[----:B------:R-:W-:-:S05]  /*19a0*/  DFMA R2, R10, -R2, R12 ;  /* 0x800000020a02722b */ /* 0x000fca000000000c */
[----:B------:R-:W-:Y:S02]  /*19b0*/  LOP3.LUT R9, R7, R9, RZ, 0x3c, !PT ;  /* 0x0000000907097212 */ /* 0x000fe400078e3cff */
[----:B------:R-:W-:-:S04]  /*19c0*/  IADD3 R2, PT, PT, -R14, -0x43300000, RZ ;  /* 0xbcd000000e027810 */ /* 0x000fc80007ffe1ff */
[----:B------:R-:W-:-:S04]  /*19d0*/  FSETP.NEU.AND P0, PT, |R3|, R2, PT ;  /* 0x000000020300720b */ /* 0x000fc80003f0d200 */
[----:B------:R-:W-:Y:S02]  /*19e0*/  FSEL R10, R6, R10, !P0 ;  /* 0x0000000a060a7208 */ /* 0x000fe40004000000 */
[----:B------:R-:W-:Y:S01]  /*19f0*/  FSEL R11, R9, R11, !P0 ;  /* 0x0000000b090b7208 */ /* 0x000fe20004000000 */
[----:B------:R-:W-:Y:S06]  /*1a00*/  BRA `(.L_x_10) ;  /* 0x0000000000547947 */ /* 0x000fec0003800000 */
.L_x_9:
[----:B------:R-:W-:-:S14]  /*1a10*/  DSETP.NAN.AND P0, PT, R6, R6, PT ;  /* 0x000000060600722a */ /* 0x000fdc0003f08000 */
[----:B------:R-:W-:Y:S05]  /*1a20*/  @P0 BRA `(.L_x_11) ;  /* 0x0000000000440947 */ /* 0x000fea0003800000 */
[----:B------:R-:W-:-:S14]  /*1a30*/  DSETP.NAN.AND P0, PT, R2, R2, PT ;  /* 0x000000020200722a */ /* 0x000fdc0003f08000 */
[----:B------:R-:W-:Y:S05]  /*1a40*/  @P0 BRA `(.L_x_12) ;  /* 0x0000000000300947 */ /* 0x000fea0003800000 */
[----:B------:R-:W-:Y:S01]  /*1a50*/  ISETP.NE.AND P0, PT, R19, R18, PT ;  /* 0x000000121300720c */ /* 0x000fe20003f05270 */
[----:B------:R-:W-:Y:S01]  /*1a60*/  IMAD.MOV.U32 R10, RZ, RZ, 0x0 ;  /* 0x00000000ff0a7424 */ /* 0x000fe200078e00ff */
[----:B------:R-:W-:-:S11]  /*1a70*/  MOV R11, 0xfff80000 ;  /* 0xfff80000000b7802 */ /* 0x000fd60000000f00 */
[----:B------:R-:W-:Y:S05]  /*1a80*/  @!P0 BRA `(.L_x_10) ;  /* 0x0000000000348947 */ /* 0x000fea0003800000 */
[----:B------:R-:W-:Y:S02]  /*1a90*/  ISETP.NE.AND P0, PT, R19, 0x7ff00000, PT ;  /* 0x7ff000001300780c */ /* 0x000fe40003f05270 */
[----:B------:R-:W-:Y:S02]  /*1aa0*/  LOP3.LUT R11, R7, 0x80000000, R3, 0x48, !PT ;  /* 0x80000000070b7812 */ /* 0x000fe400078e4803 */
[----:B------:R-:W-:-:S13]  /*1ab0*/  ISETP.EQ.OR P0, PT, R18, RZ, !P0 ;  /* 0x000000ff1200720c */ /* 0x000fda0004702670 */
[----:B------:R-:W-:Y:S01]  /*1ac0*/  @P0 LOP3.LUT R2, R11, 0x7ff00000, RZ, 0xfc, !PT ;  /* 0x7ff000000b020812 */ /* 0x000fe200078efcff */
[----:B------:R-:W-:Y:S02]  /*1ad0*/  @!P0 IMAD.MOV.U32 R10, RZ, RZ, RZ ;  /* 0x000000ffff0a8224 */ /* 0x000fe400078e00ff */
[----:B------:R-:W-:Y:S01]  /*1ae0*/  @P0 IMAD.MOV.U32 R10, RZ, RZ, RZ ;  /* 0x000000ffff0a0224 */ /* 0x000fe200078e00ff */
[----:B------:R-:W-:Y:S01]  /*1af0*/  @P0 MOV R11, R2 ;  /* 0x00000002000b0202 */ /* 0x000fe20000000f00 */
[----:B------:R-:W-:Y:S06]  /*1b00*/  BRA `(.L_x_10) ;  /* 0x0000000000147947 */ /* 0x000fec0003800000 */
.L_x_12:
[----:B------:R-:W-:Y:S01]  /*1b10*/  LOP3.LUT R11, R3, 0x80000, RZ, 0xfc, !PT ;  /* 0x00080000030b7812 */ /* 0x000fe200078efcff */
[----:B------:R-:W-:Y:S01]  /*1b20*/  IMAD.MOV.U32 R10, RZ, RZ, R2 ;  /* 0x000000ffff0a7224 */ /* 0x000fe200078e0002 */
[----:B------:R-:W-:Y:S06]  /*1b30*/  BRA `(.L_x_10) ;  /* 0x0000000000087947 */ /* 0x000fec0003800000 */
.L_x_11:
[----:B------:R-:W-:Y:S01]  /*1b40*/  LOP3.LUT R11, R7, 0x80000, RZ, 0xfc, !PT ;  /* 0x00080000070b7812 */ /* 0x000fe200078efcff */
[----:B------:R-:W-:-:S07]  /*1b50*/  IMAD.MOV.U32 R10, RZ, RZ, R6 ;  /* 0x000000ffff0a7224 */ /* 0x000fce00078e0006 */
.L_x_10:
[----:B------:R-:W-:Y:S05]  /*1b60*/  BSYNC.RECONVERGENT B1 ;  /* 0x0000000000017941 */ /* 0x000fea0003800200 */
.L_x_8:
[----:B------:R-:W-:Y:S01]  /*1b70*/  MOV R2, R0 ;  /* 0x0000000000027202 */ /* 0x000fe20000000f00 */
[----:B------:R-:W-:-:S04]  /*1b80*/  IMAD.MOV.U32 R3, RZ, RZ, 0x0 ;  /* 0x00000000ff037424 */ /* 0x000fc800078e00ff */
[----:B------:R-:W-:Y:S05]  /*1b90*/  RET.REL.NODEC R2 `(_Z6cc_le5jPdS_S_Pj) ;  /* 0xffffffe402187950 */ /* 0x000fea0003c3ffff */
.L_x_13:
[----:B------:R-:W-:-:S00]  /*1ba0*/  BRA `(.L_x_13) ;  /* 0xfffffffc00fc7947 */ /* 0x000fc0000383ffff */
[----:B------:R-:W-:-:S00]  /*1bb0*/  NOP ;  /* 0x0000000000007918 */ /* 0x000fc00000000000 */
        /* <DEDUP_REMOVED lines=12> */
.L_x_28:


//--------------------- .text._Z6cc_gt5jPdS_S_Pj  --------------------------
	.section	.text._Z6cc_gt5jPdS_S_Pj,"ax",@progbits
	.align	128
        .global         _Z6cc_gt5jPdS_S_Pj
        .type           _Z6cc_gt5jPdS_S_Pj,@function
        .size           _Z6cc_gt5jPdS_S_Pj,(.L_x_29 - _Z6cc_gt5jPdS_S_Pj)
        .other          _Z6cc_gt5jPdS_S_Pj,@"STO_CUDA_ENTRY STV_DEFAULT"
_Z6cc_gt5jPdS_S_Pj:
.text._Z6cc_gt5jPdS_S_Pj:
[----:B------:R-:W-:Y:S08]  /*0000*/  LDC R1, c[0x0][0x37c] ;  /* 0x0000df00ff017b82 */ /* 0x000ff00000000800 */
[----:B------:R-:W0:Y:S01]  /*0010*/  LDC R0, c[0x0][0x360] ;  /* 0x0000d800ff007b82 */ /* 0x000e220000000800 */
[----:B------:R-:W0:Y:S01]  /*0020*/  LDCU UR6, c[0x0][0x380] ;  /* 0x00007000ff0677ac */ /* 0x000e220008000800 */
[----:B------:R-:W1:Y:S01]  /*0030*/  S2R R6, SR_TID.X ;  /* 0x0000000000067919 */ /* 0x000e620000002100 */
[----:B------:R-:W-:-:S02]  /*0040*/  CS2R R16, SRZ ;  /* 0x0000000000107805 */ /* 0x000fc4000001ff00 */
[----:B------:R-:W-:Y:S01]  /*0050*/  CS2R R24, SRZ ;  /* 0x0000000000187805 */ /* 0x000fe2000001ff00 */
[----:B------:R-:W2:Y:S01]  /*0060*/  LDCU.64 UR4, c[0x0][0x358] ;  /* 0x00006b00ff0477ac */ /* 0x000ea20008000a00 */
[----:B0-----:R-:W-:-:S13]  /*0070*/  ISETP.GT.U32.AND P0, PT, R0, UR6, PT ;  /* 0x0000000600007c0c */ /* 0x001fda000bf04070 */
[----:B-12---:R-:W-:Y:S05]  /*0080*/  @P0 BRA `(.L_x_14) ;  /* 0x0000000c00dc0947 */ /* 0x006fea0003800000 */
[----:B------:R-:W0:Y:S01]  /*0090*/  I2F.U32.RP R4, R0 ;  /* 0x0000000000047306 */ /* 0x000e220000209000 */
[----:B------:R-:W-:Y:S02]  /*00a0*/  ISETP.NE.U32.AND P2, PT, R0, RZ, PT ;  /* 0x000000ff0000720c */ /* 0x000fe40003f45070 */
[----:B------:R-:W-:Y:S02]  /*00b0*/  CS2R R24, SRZ ;  /* 0x0000000000187805 */ /* 0x000fe4000001ff00 */
[----:B------:R-:W-:-:S03]  /*00c0*/  CS2R R16, SRZ ;  /* 0x0000000000107805 */ /* 0x000fc6000001ff00 */
[----:B0-----:R-:W0:Y:S02]  /*00d0*/  MUFU.RCP R4, R4 ;  /* 0x0000000400047308 */ /* 0x001e240000001000 */
[----:B0-----:R-:W-:Y:S02]  /*00e0*/  VIADD R2, R4, 0xffffffe ;  /* 0x0ffffffe04027836 */ /* 0x001fe40000000000 */
[----:B------:R-:W0:Y:S04]  /*00f0*/  S2R R4, SR_CTAID.X ;  /* 0x0000000000047919 */ /* 0x000e280000002500 */
[----:B------:R1:W2:Y:S02]  /*0100*/  F2I.FTZ.U32.TRUNC.NTZ R3, R2 ;  /* 0x0000000200037305 */ /* 0x0002a4000021f000 */
[----:B-1----:R-:W-:-:S02]  /*0110*/  IMAD.MOV.U32 R2, RZ, RZ, RZ ;  /* 0x000000ffff027224 */ /* 0x002fc400078e00ff */
[----:B--2---:R-:W-:-:S04]  /*0120*/  IMAD.MOV R5, RZ, RZ, -R3 ;  /* 0x000000ffff057224 */ /* 0x004fc800078e0a03 */
[----:B------:R-:W-:-:S04]  /*0130*/  IMAD R5, R5, R0, RZ ;  /* 0x0000000005057224 */ /* 0x000fc800078e02ff */
[----:B------:R-:W-:-:S06]  /*0140*/  IMAD.HI.U32 R3, R3, R5, R2 ;  /* 0x0000000503037227 */ /* 0x000fcc00078e0002 */
[----:B------:R-:W-:-:S04]  /*0150*/  IMAD.HI.U32 R5, R3, UR6, RZ ;  /* 0x0000000603057c27 */ /* 0x000fc8000f8e00ff */
[----:B------:R-:W-:-:S04]  /*0160*/  IMAD.MOV R3, RZ, RZ, -R5 ;  /* 0x000000ffff037224 */ /* 0x000fc800078e0a05 */
[----:B------:R-:W-:-:S05]  /*0170*/  IMAD R3, R0, R3, UR6 ;  /* 0x0000000600037e24 */ /* 0x000fca000f8e0203 */
[----:B------:R-:W-:-:S13]  /*0180*/  ISETP.GE.U32.AND P0, PT, R3, R0, PT ;  /* 0x000000000300720c */ /* 0x000fda0003f06070 */
[----:B------:R-:W-:Y:S02]  /*0190*/  @P0 IMAD.IADD R3, R3, 0x1, -R0 ;  /* 0x0000000103030824 */ /* 0x000fe400078e0a00 */
[----:B------:R-:W-:-:S03]  /*01a0*/  @P0 VIADD R5, R5, 0x1 ;  /* 0x0000000105050836 */ /* 0x000fc60000000000 */
[----:B------:R-:W-:Y:S01]  /*01b0*/  ISETP.GE.U32.AND P1, PT, R3, R0, PT ;  /* 0x000000000300720c */ /* 0x000fe20003f26070 */
[----:B------:R-:W-:-:S12]  /*01c0*/  HFMA2 R3, -RZ, RZ, 0, 0 ;  /* 0x00000000ff037431 */ /* 0x000fd800000001ff */
[----:B------:R-:W-:Y:S01]  /*01d0*/  @P1 VIADD R5, R5, 0x1 ;  /* 0x0000000105051836 */ /* 0x000fe20000000000 */
[----:B------:R-:W-:-:S04]  /*01e0*/  @!P2 LOP3.LUT R5, RZ, R0, RZ, 0x33, !PT ;  /* 0x00000000ff05a212 */ /* 0x000fc800078e33ff */
[C---:B------:R-:W-:Y:S02]  /*01f0*/  ISETP.GE.U32.AND P0, PT, R5.reuse, 0x8, PT ;  /* 0x000000080500780c */ /* 0x040fe40003f06070 */
[----:B------:R-:W-:-:S11]  /*0200*/  VIMNMX.U32 R5, PT, PT, R5, 0x1, !PT ;  /* 0x0000000105057848 */ /* 0x000fd60007fe0000 */
[----:B0-----:R-:W-:Y:S05]  /*0210*/  @!P0 BRA `(.L_x_15) ;  /* 0x0000000400cc8947 */ /* 0x001fea0003800000 */
[----:B------:R-:W-:Y:S01]  /*0220*/  LOP3.LUT R2, R5, 0xfffffff8, RZ, 0xc0, !PT ;  /* 0xfffffff805027812 */ /* 0x000fe200078ec0ff */
[----:B------:R-:W-:Y:S01]  /*0230*/  IMAD R7, R4, UR6, R6 ;  /* 0x0000000604077c24 */ /* 0x000fe2000f8e0206 */
[----:B------:R-:W-:Y:S01]  /*0240*/  CS2R R24, SRZ ;  /* 0x0000000000187805 */ /* 0x000fe2000001ff00 */
[C---:B------:R-:W-:Y:S02]  /*0250*/  IMAD.SHL.U32 R8, R0.reuse, 0x4, RZ ;  /* 0x0000000400087824 */ /* 0x040fe400078e00ff */
[C---:B------:R-:W-:Y:S02]  /*0260*/  IMAD.SHL.U32 R10, R0.reuse, 0x8, RZ ;  /* 0x00000008000a7824 */ /* 0x040fe400078e00ff */
[----:B------:R-:W-:Y:S02]  /*0270*/  IMAD.MOV R2, RZ, RZ, -R2 ;  /* 0x000000ffff027224 */ /* 0x000fe400078e0a02 */
[----:B------:R-:W-:Y:S02]  /*0280*/  IMAD.IADD R3, R7, 0x1, R0 ;  /* 0x0000000107037824 */ /* 0x000fe400078e0200 */
[----:B------:R-:W-:-:S02]  /*0290*/  IMAD R9, R0, 0x2, R7 ;  /* 0x0000000200097824 */ /* 0x000fc400078e0207 */
[C-C-:B------:R-:W-:Y:S02]  /*02a0*/  IMAD R11, R0.reuse, 0x3, R7.reuse ;  /* 0x00000003000b7824 */ /* 0x140fe400078e0207 */
[----:B------:R-:W-:Y:S02]  /*02b0*/  IMAD.IADD R31, R7, 0x1, R8 ;  /* 0x00000001071f7824 */ /* 0x000fe400078e0208 */
[C-C-:B------:R-:W-:Y:S02]  /*02c0*/  IMAD R33, R0.reuse, 0x5, R7.reuse ;  /* 0x0000000500217824 */ /* 0x140fe400078e0207 */
[C-C-:B------:R-:W-:Y:S02]  /*02d0*/  IMAD R35, R0.reuse, 0x6, R7.reuse ;  /* 0x0000000600237824 */ /* 0x140fe400078e0207 */
[----:B------:R-:W-:-:S07]  /*02e0*/  IMAD R37, R0, 0x7, R7 ;  /* 0x0000000700257824 */ /* 0x000fce00078e0207 */
.L_x_16:
[----:B------:R-:W0:Y:S08]  /*02f0*/  LDC.64 R22, c[0x0][0x3a0] ;  /* 0x0000e800ff167b82 */ /* 0x000e300000000a00 */
[----:B------:R-:W1:Y:S08]  /*0300*/  LDC.64 R12, c[0x0][0x390] ;  /* 0x0000e400ff0c7b82 */ /* 0x000e700000000a00 */
[----:B------:R-:W2:Y:S01]  /*0310*/  LDC.64 R26, c[0x0][0x398] ;  /* 0x0000e600ff1a7b82 */ /* 0x000ea20000000a00 */
[----:B0-----:R-:W-:-:S05]  /*0320*/  IMAD.WIDE R22, R6, 0x4, R22 ;  /* 0x0000000406167825 */ /* 0x001fca00078e0216 */
[----:B------:R0:W3:Y:S01]  /*0330*/  LDG.E R32, desc[UR4][R22.64] ;  /* 0x0000000416207981 */ /* 0x0000e2000c1e1900 */
[----:B-1----:R-:W-:-:S06]  /*0340*/  IMAD.WIDE.U32 R14, R7, 0x8, R12 ;  /* 0x00000008070e7825 */ /* 0x002fcc00078e000c */
[----:B------:R-:W4:Y:S01]  /*0350*/  LDG.E.64 R14, desc[UR4][R14.64] ;  /* 0x000000040e0e7981 */ /* 0x000f22000c1e1b00 */
[----:B--2---:R-:W-:-:S05]  /*0360*/  IMAD.WIDE R26, R6, 0x8, R26 ;  /* 0x00000008061a7825 */ /* 0x004fca00078e021a */
[----:B------:R-:W4:Y:S01]  /*0370*/  LDG.E.64 R20, desc[UR4][R26.64] ;  /* 0x000000041a147981 */ /* 0x000f22000c1e1b00 */
[----:B------:R-:W-:-:S04]  /*0380*/  IADD3 R28, P0, PT, R8, R22, RZ ;  /* 0x00000016081c7210 */ /* 0x000fc80007f1e0ff */
[----:B------:R-:W-:Y:S02]  /*0390*/  IADD3.X R29, PT, PT, RZ, R23, RZ, P0, !PT ;  /* 0x00000017ff1d7210 */ /* 0x000fe400007fe4ff */
[----:B0-----:R-:W-:-:S03]  /*03a0*/  IADD3 R22, P0, PT, R26, R10, RZ ;  /* 0x0000000a1a167210 */ /* 0x001fc60007f1e0ff */
[----:B------:R-:W2:Y:S02]  /*03b0*/  LDG.E R30, desc[UR4][R28.64] ;  /* 0x000000041c1e7981 */ /* 0x000ea4000c1e1900 */
[----:B------:R-:W-:Y:S01]  /*03c0*/  IMAD.X R23, RZ, RZ, R27, P0 ;  /* 0x000000ffff177224 */ /* 0x000fe200000e061b */
[----:B---3--:R-:W0:Y:S01]  /*03d0*/  I2F.F64.U32 R18, R32 ;  /* 0x0000002000127312 */ /* 0x008e220000201800 */
[C---:B----4-:R-:W-:Y:S01]  /*03e0*/  DFMA R20, R14.reuse, R20, R16 ;  /* 0x000000140e14722b */ /* 0x050fe20000000010 */
[----:B------:R-:W-:Y:S01]  /*03f0*/  IMAD.WIDE.U32 R16, R3, 0x8, R12 ;  /* 0x0000000803107825 */ /* 0x000fe200078e000c */
[----:B0-----:R-:W-:Y:S01]  /*0400*/  DFMA R18, R14, R18, R24 ;  /* 0x000000120e12722b */ /* 0x001fe20000000018 */
[----:B------:R-:W3:Y:S04]  /*0410*/  LDG.E.64 R14, desc[UR4][R22.64] ;  /* 0x00000004160e7981 */ /* 0x000ee8000c1e1b00 */
[----:B------:R-:W3:Y:S01]  /*0420*/  LDG.E.64 R16, desc[UR4][R16.64] ;  /* 0x0000000410107981 */ /* 0x000ee2000c1e1b00 */
[----:B------:R-:W-:Y:S01]  /*0430*/  IADD3 R26, P0, PT, R8, R28, RZ ;  /* 0x0000001c081a7210 */ /* 0x000fe20007f1e0ff */
[----:B--2---:R-:W0:Y:S04]  /*0440*/  I2F.F64.U32 R24, R30 ;  /* 0x0000001e00187312 */ /* 0x004e280000201800 */
[----:B------:R-:W-:Y:S01]  /*0450*/  IMAD.X R27, RZ, RZ, R29, P0 ;  /* 0x000000ffff1b7224 */ /* 0x000fe200000e061d */
[----:B------:R-:W-:-:S04]  /*0460*/  IADD3 R28, P0, PT, R10, R22, RZ ;  /* 0x000000160a1c7210 */ /* 0x000fc80007f1e0ff */
[----:B------:R-:W2:Y:S01]  /*0470*/  LDG.E R32, desc[UR4][R26.64] ;  /* 0x000000041a207981 */ /* 0x000ea2000c1e1900 */
[----:B------:R-:W-:Y:S01]  /*0480*/  IMAD.X R29, RZ, RZ, R23, P0 ;  /* 0x000000ffff1d7224 */ /* 0x000fe200000e0617 */
[C---:B---3--:R-:W-:Y:S01]  /*0490*/  DFMA R14, R16.reuse, R14, R20 ;  /* 0x0000000e100e722b */ /* 0x048fe20000000014 */
[----:B------:R-:W-:Y:S01]  /*04a0*/  IMAD.WIDE.U32 R20, R9, 0x8, R12 ;  /* 0x0000000809147825 */ /* 0x000fe200078e000c */
[----:B0-----:R-:W-:Y:S02]  /*04b0*/  DFMA R24, R16, R24, R18 ;  /* 0x000000181018722b */ /* 0x001fe40000000012 */
        /* <DEDUP_REMOVED lines=11> */
[----:B------:R0:W3:Y:S04]  /*0570*/  LDG.E.64 R24, desc[UR4][R26.64] ;  /* 0x000000041a187981 */ /* 0x0000e8000c1e1b00 */
[----:B------:R-:W3:Y:S01]  /*0580*/  LDG.E.64 R14, desc[UR4][R14.64] ;  /* 0x000000040e0e7981 */ /* 0x000ee2000c1e1b00 */
[----:B------:R-:W-:Y:S01]  /*0590*/  IADD3 R28, P0, PT, R8, R18, RZ ;  /* 0x00000012081c7210 */ /* 0x000fe20007f1e0ff */
[----:B--2---:R-:W1:Y:S04]  /*05a0*/  I2F.F64.U32 R20, R30 ;  /* 0x0000001e00147312 */ /* 0x004e680000201800 */
[----:B------:R-:W-:Y:S01]  /*05b0*/  IMAD.X R29, RZ, RZ, R19, P0 ;  /* 0x000000ffff1d7224 */ /* 0x000fe200000e0613 */
[----:B0-----:R-:W-:-:S04]  /*05c0*/  IADD3 R26, P0, PT, R10, R26, RZ ;  /* 0x0000001a0a1a7210 */ /* 0x001fc80007f1e0ff */
[----:B------:R-:W2:Y:S01]  /*05d0*/  LDG.E R18, desc[UR4][R28.64] ;  /* 0x000000041c127981 */ /* 0x000ea2000c1e1900 */
[----:B------:R-:W-:Y:S01]  /*05e0*/  IADD3.X R27, PT, PT, RZ, R27, RZ, P0, !PT ;  /* 0x0000001bff1b7210 */ /* 0x000fe200007fe4ff */
[C---:B---3--:R-:W-:Y:S01]  /*05f0*/  DFMA R24, R14.reuse, R24, R16 ;  /* 0x000000180e18722b */ /* 0x048fe20000000010 */
[----:B------:R-:W-:Y:S01]  /*0600*/  IMAD.WIDE.U32 R16, R31, 0x8, R12 ;  /* 0x000000081f107825 */ /* 0x000fe200078e000c */
[----:B-1----:R-:W-:Y:S02]  /*0610*/  DFMA R20, R14, R20, R22 ;  /* 0x000000140e14722b */ /* 0x002fe40000000016 */
        /* <DEDUP_REMOVED lines=13> */
[----:B------:R-:W-:-:S05]  /*06f0*/  IADD3 R26, P0, PT, R8, R14, RZ ;  /* 0x0000000e081a7210 */ /* 0x000fca0007f1e0ff */
[----:B------:R-:W-:Y:S02]  /*0700*/  IMAD.X R27, RZ, RZ, R15, P0 ;  /* 0x000000ffff1b7224 */ /* 0x000fe400000e060f */
[----:B--2---:R-:W1:Y:S01]  /*0710*/  I2F.F64.U32 R14, R30 ;  /* 0x0000001e000e7312 */ /* 0x004e620000201800 */
[----:B------:R-:W-:Y:S02]  /*0720*/  IADD3 R18, P0, PT, R8, R26, RZ ;  /* 0x0000001a08127210 */ /* 0x000fe40007f1e0ff */
[----:B------:R-:W2:Y:S03]  /*0730*/  LDG.E R26, desc[UR4][R26.64] ;  /* 0x000000041a1a7981 */ /* 0x000ea6000c1e1900 */
[----:B------:R-:W-:Y:S01]  /*0740*/  IMAD.X R19, RZ, RZ, R27, P0 ;  /* 0x000000ffff137224 */ /* 0x000fe200000e061b */
[----:B0-----:R-:W-:-:S04]  /*0750*/  IADD3 R28, P0, PT, R10, R28, RZ ;  /* 0x0000001c0a1c7210 */ /* 0x001fc80007f1e0ff */
[----:B------:R-:W4:Y:S01]  /*0760*/  LDG.E R18, desc[UR4][R18.64] ;  /* 0x0000000412127981 */ /* 0x000f22000c1e1900 */
[----:B------:R-:W-:Y:S01]  /*0770*/  IMAD.X R29, RZ, RZ, R29, P0 ;  /* 0x000000ffff1d7224 */ /* 0x000fe200000e061d */
[C---:B---3--:R-:W-:Y:S01]  /*0780*/  DFMA R22, R24.reuse, R16, R22 ;  /* 0x000000101816722b */ /* 0x048fe20000000016 */
[--C-:B------:R-:W-:Y:S01]  /*0790*/  IMAD.WIDE.U32 R16, R35, 0x8, R12.reuse ;  /* 0x0000000823107825 */ /* 0x100fe200078e000c */
[----:B-1----:R-:W-:Y:S01]  /*07a0*/  DFMA R14, R24, R14, R20 ;  /* 0x0000000e180e722b */ /* 0x002fe20000000014 */
[----:B------:R-:W-:Y:S01]  /*07b0*/  IADD3 R20, P0, PT, R10, R28, RZ ;  /* 0x0000001c0a147210 */ /* 0x000fe20007f1e0ff */
[----:B------:R-:W3:Y:S01]  /*07c0*/  LDG.E.64 R24, desc[UR4][R28.64] ;  /* 0x000000041c187981 */ /* 0x000ee2000c1e1b00 */
[----:B------:R-:W-:-:S03]  /*07d0*/  IMAD.WIDE.U32 R12, R37, 0x8, R12 ;  /* 0x00000008250c7825 */ /* 0x000fc600078e000c */
[----:B------:R-:W3:Y:S01]  /*07e0*/  LDG.E.64 R16, desc[UR4][R16.64] ;  /* 0x0000000410107981 */ /* 0x000ee2000c1e1b00 */
[----:B------:R-:W-:-:S03]  /*07f0*/  IMAD.X R21, RZ, RZ, R29, P0 ;  /* 0x000000ffff157224 */ /* 0x000fc600000e061d */
[----:B------:R-:W5:Y:S04]  /*0800*/  LDG.E.64 R12, desc[UR4][R12.64] ;  /* 0x000000040c0c7981 */ /* 0x000f68000c1e1b00 */
[----:B------:R-:W5:Y:S01]  /*0810*/  LDG.E.64 R20, desc[UR4][R20.64] ;  /* 0x0000000414147981 */ /* 0x000f62000c1e1b00 */
[----:B--2---:R-:W0:Y:S01]  /*0820*/  I2F.F64.U32 R26, R26 ;  /* 0x0000001a001a7312 */ /* 0x004e220000201800 */
[----:B------:R-:W-:-:S04]  /*0830*/  IADD3 R2, PT, PT, R2, 0x8, RZ ;  /* 0x0000000802027810 */ /* 0x000fc80007ffe0ff */
[----:B------:R-:W-:-:S03]  /*0840*/  ISETP.NE.AND P0, PT, R2, RZ, PT ;  /* 0x000000ff0200720c */ /* 0x000fc60003f05270 */
[----:B----4-:R-:W1:Y:S01]  /*0850*/  I2F.F64.U32 R18, R18 ;  /* 0x0000001200127312 */ /* 0x010e620000201800 */
[C---:B------:R-:W-:Y:S01]  /*0860*/  IMAD.IADD R3, R10.reuse, 0x1, R3 ;  /* 0x000000010a037824 */ /* 0x040fe200078e0203 */
[C---:B------:R-:W-:Y:S01]  /*0870*/  IADD3 R37, PT, PT, R10.reuse, R37, RZ ;  /* 0x000000250a257210 */ /* 0x040fe20007ffe0ff */
[C---:B------:R-:W-:Y:S02]  /*0880*/  IMAD.IADD R9, R10.reuse, 0x1, R9 ;  /* 0x000000010a097824 */ /* 0x040fe400078e0209 */
[C---:B------:R-:W-:Y:S02]  /*0890*/  IMAD.IADD R11, R10.reuse, 0x1, R11 ;  /* 0x000000010a0b7824 */ /* 0x040fe400078e020b */
[C---:B------:R-:W-:Y:S02]  /*08a0*/  IMAD.IADD R31, R10.reuse, 0x1, R31 ;  /* 0x000000010a1f7824 */ /* 0x040fe400078e021f */
[C---:B------:R-:W-:Y:S02]  /*08b0*/  IMAD.IADD R33, R10.reuse, 0x1, R33 ;  /* 0x000000010a217824 */ /* 0x040fe400078e0221 */
[----:B------:R-:W-:-:S02]  /*08c0*/  IMAD.IADD R35, R10, 0x1, R35 ;  /* 0x000000010a237824 */ /* 0x000fc400078e0223 */
[C---:B------:R-:W-:Y:S02]  /*08d0*/  IMAD.IADD R7, R10.reuse, 0x1, R7 ;  /* 0x000000010a077824 */ /* 0x040fe400078e0207 */
[----:B------:R-:W-:Y:S01]  /*08e0*/  IMAD.IADD R6, R10, 0x1, R6 ;  /* 0x000000010a067824 */ /* 0x000fe200078e0206 */
[C---:B---3--:R-:W-:Y:S02]  /*08f0*/  DFMA R22, R16.reuse, R24, R22 ;  /* 0x000000181016722b */ /* 0x048fe40000000016 */
[----:B0-----:R-:W-:-:S06]  /*0900*/  DFMA R14, R16, R26, R14 ;  /* 0x0000001a100e722b */ /* 0x001fcc000000000e */
[C---:B-----5:R-:W-:Y:S02]  /*0910*/  DFMA R16, R12.reuse, R20, R22 ;  /* 0x000000140c10722b */ /* 0x060fe40000000016 */
[----:B-1----:R-:W-:Y:S01]  /*0920*/  DFMA R24, R12, R18, R14 ;  /* 0x000000120c18722b */ /* 0x002fe2000000000e */
[----:B------:R-:W-:Y:S10]  /*0930*/  @P0 BRA `(.L_x_16) ;  /* 0xfffffff8006c0947 */ /* 0x000ff4000383ffff */
[----:B------:R-:W-:-:S07]  /*0940*/  LOP3.LUT R3, R5, 0xfffffff8, RZ, 0xc0, !PT ;  /* 0xfffffff805037812 */ /* 0x000fce00078ec0ff */
.L_x_15:
[----:B------:R-:W-:-:S13]  /*0950*/  LOP3.LUT P0, R7, R5, 0x7, RZ, 0xc0, !PT ;  /* 0x0000000705077812 */ /* 0x000fda000780c0ff */
[----:B------:R-:W-:Y:S05]  /*0960*/  @!P0 BRA `(.L_x_14) ;  /* 0x0000000400a48947 */ /* 0x000fea0003800000 */
[----:B------:R-:W0:Y:S01]  /*0970*/  S2R R6, SR_TID.X ;  /* 0x0000000000067919 */ /* 0x000e220000002100 */
[----:B------:R-:W-:Y:S02]  /*0980*/  ISETP.GE.U32.AND P1, PT, R7, 0x4, PT ;  /* 0x000000040700780c */ /* 0x000fe40003f26070 */
[----:B------:R-:W-:-:S04]  /*0990*/  LOP3.LUT R2, R5, 0x3, RZ, 0xc0, !PT ;  /* 0x0000000305027812 */ /* 0x000fc800078ec0ff */
[----:B------:R-:W-:-:S07]  /*09a0*/  ISETP.NE.AND P0, PT, R2, RZ, PT ;  /* 0x000000ff0200720c */ /* 0x000fce0003f05270 */
[----:B------:R-:W-:Y:S06]  /*09b0*/  @!P1 BRA `(.L_x_17) ;  /* 0x0000000000d49947 */ /* 0x000fec0003800000 */
[----:B------:R-:W1:Y:S01]  /*09c0*/  LDC.64 R12, c[0x0][0x3a0] ;  /* 0x0000e800ff0c7b82 */ /* 0x000e620000000a00 */
[----:B0-----:R-:W-:Y:S02]  /*09d0*/  IMAD R7, R3, R0, R6 ;  /* 0x0000000003077224 */ /* 0x001fe400078e0206 */
[----:B------:R-:W-:-:S05]  /*09e0*/  IMAD.SHL.U32 R33, R0, 0x4, RZ ;  /* 0x0000000400217824 */ /* 0x000fca00078e00ff */
[----:B------:R-:W0:Y:S08]  /*09f0*/  LDC.64 R22, c[0x0][0x398] ;  /* 0x0000e600ff167b82 */ /* 0x000e300000000a00 */
[----:B------:R-:W2:Y:S01]  /*0a00*/  LDC.64 R28, c[0x0][0x390] ;  /* 0x0000e400ff1c7b82 */ /* 0x000ea20000000a00 */
[----:B-1----:R-:W-:-:S03]  /*0a10*/  IMAD.WIDE R12, R7, 0x4, R12 ;  /* 0x00000004070c7825 */ /* 0x002fc600078e020c */
[C---:B------:R-:W-:Y:S02]  /*0a20*/  IADD3 R14, P1, PT, R33.reuse, R12, RZ ;  /* 0x0000000c210e7210 */ /* 0x040fe40007f3e0ff */
[----:B------:R-:W3:Y:S01]  /*0a30*/  LDG.E R30, desc[UR4][R12.64] ;  /* 0x000000040c1e7981 */ /* 0x000ee2000c1e1900 */
[----:B------:R-:W-:Y:S02]  /*0a40*/  IMAD.SHL.U32 R9, R0, 0x8, RZ ;  /* 0x0000000800097824 */ /* 0x000fe400078e00ff */
[----:B------:R-:W-:Y:S01]  /*0a50*/  IMAD.X R15, RZ, RZ, R13, P1 ;  /* 0x000000ffff0f7224 */ /* 0x000fe200008e060d */
[----:B------:R-:W-:Y:S01]  /*0a60*/  IADD3 R10, P1, PT, R33, R14, RZ ;  /* 0x0000000e210a7210 */ /* 0x000fe20007f3e0ff */
[----:B0-----:R-:W-:-:S03]  /*0a70*/  IMAD.WIDE R22, R7, 0x8, R22 ;  /* 0x0000000807167825 */ /* 0x001fc600078e0216 */
[----:B------:R0:W4:Y:S01]  /*0a80*/  LDG.E R31, desc[UR4][R14.64] ;  /* 0x000000040e1f7981 */ /* 0x000122000c1e1900 */
[----:B------:R-:W-:Y:S02]  /*0a90*/  IMAD R19, R4, UR6, R7 ;  /* 0x0000000604137c24 */ /* 0x000fe4000f8e0207 */
[----:B------:R-:W-:Y:S01]  /*0aa0*/  IMAD.X R11, RZ, RZ, R15, P1 ;  /* 0x000000ffff0b7224 */ /* 0x000fe200008e060f */
[----:B------:R-:W-:Y:S01]  /*0ab0*/  IADD3 R34, P1, PT, R9, R22, RZ ;  /* 0x0000001609227210 */ /* 0x000fe20007f3e0ff */
[C---:B--2---:R-:W-:Y:S01]  /*0ac0*/  IMAD.WIDE.U32 R20, R19.reuse, 0x8, R28 ;  /* 0x0000000813147825 */ /* 0x044fe200078e001c */
[----:B------:R-:W-:Y:S02]  /*0ad0*/  IADD3 R19, PT, PT, R19, R0, RZ ;  /* 0x0000000013137210 */ /* 0x000fe40007ffe0ff */
[----:B------:R-:W-:Y:S01]  /*0ae0*/  IADD3 R32, P2, PT, R33, R10, RZ ;  /* 0x0000000a21207210 */ /* 0x000fe20007f5e0ff */
[----:B------:R-:W-:Y:S01]  /*0af0*/  IMAD.X R35, RZ, RZ, R23, P1 ;  /* 0x000000ffff237224 */ /* 0x000fe200008e0617 */
[----:B------:R1:W2:Y:S01]  /*0b00*/  LDG.E R7, desc[UR4][R10.64] ;  /* 0x000000040a077981 */ /* 0x0002a2000c1e1900 */
[----:B0-----:R-:W-:-:S03]  /*0b10*/  IMAD.WIDE.U32 R14, R19, 0x8, R28 ;  /* 0x00000008130e7825 */ /* 0x001fc600078e001c */
[----:B------:R-:W5:Y:S04]  /*0b20*/  LDG.E.64 R22, desc[UR4][R22.64] ;  /* 0x0000000416167981 */ /* 0x000f68000c1e1b00 */
[----:B------:R-:W5:Y:S01]  /*0b30*/  LDG.E.64 R20, desc[UR4][R20.64] ;  /* 0x0000000414147981 */ /* 0x000f62000c1e1b00 */
[----:B------:R-:W-:Y:S01]  /*0b40*/  IMAD.X R33, RZ, RZ, R11, P2 ;  /* 0x000000ffff217224 */ /* 0x000fe200010e060b */
[----:B------:R-:W-:Y:S01]  /*0b50*/  IADD3 R26, P1, PT, R9, R34, RZ ;  /* 0x00000022091a7210 */ /* 0x000fe20007f3e0ff */
[----:B------:R-:W-:Y:S01]  /*0b60*/  IMAD.IADD R13, R19, 0x1, R0 ;  /* 0x00000001130d7824 */ /* 0x000fe200078e0200 */
[----:B------:R-:W2:Y:S04]  /*0b70*/  LDG.E.64 R14, desc[UR4][R14.64] ;  /* 0x000000040e0e7981 */ /* 0x000ea8000c1e1b00 */
[----:B------:R3:W2:Y:S01]  /*0b80*/  LDG.E.64 R18, desc[UR4][R34.64] ;  /* 0x0000000422127981 */ /* 0x0006a2000c1e1b00 */
[----:B-1----:R-:W-:-:S03]  /*0b90*/  IMAD.WIDE.U32 R10, R13, 0x8, R28 ;  /* 0x000000080d0a7825 */ /* 0x002fc600078e001c */
[----:B------:R-:W2:Y:S01]  /*0ba0*/  LDG.E R32, desc[UR4][R32.64] ;  /* 0x0000000420207981 */ /* 0x000ea2000c1e1900 */
[----:B------:R-:W-:Y:S01]  /*0bb0*/  IMAD.X R27, RZ, RZ, R35, P1 ;  /* 0x000000ffff1b7224 */ /* 0x000fe200008e0623 */
[----:B------:R-:W-:Y:S01]  /*0bc0*/  IADD3 R8, P1, PT, R9, R26, RZ ;  /* 0x0000001a09087210 */ /* 0x000fe20007f3e0ff */
[----:B------:R-:W-:Y:S01]  /*0bd0*/  IMAD.IADD R37, R13, 0x1, R0 ;  /* 0x000000010d257824 */ /* 0x000fe200078e0200 */
[----:B------:R-:W2:Y:S04]  /*0be0*/  LDG.E.64 R10, desc[UR4][R10.64] ;  /* 0x000000040a0a7981 */ /* 0x000ea8000c1e1b00 */
[----:B------:R-:W2:Y:S01]  /*0bf0*/  LDG.E.64 R12, desc[UR4][R26.64] ;  /* 0x000000041a0c7981 */ /* 0x000ea2000c1e1b00 */
[----:B------:R-:W-:-:S04]  /*0c00*/  IMAD.WIDE.U32 R28, R37, 0x8, R28 ;  /* 0x00000008251c7825 */ /* 0x000fc800078e001c */
[----:B------:R-:W-:Y:S02]  /*0c10*/  IMAD.X R9, RZ, RZ, R27, P1 ;  /* 0x000000ffff097224 */ /* 0x000fe400008e061b */
[----:B------:R-:W2:Y:S04]  /*0c20*/  LDG.E.64 R28, desc[UR4][R28.64] ;  /* 0x000000041c1c7981 */ /* 0x000ea8000c1e1b00 */
[----:B------:R-:W2:Y:S01]  /*0c30*/  LDG.E.64 R8, desc[UR4][R8.64] ;  /* 0x0000000408087981 */ /* 0x000ea2000c1e1b00 */
[----:B------:R-:W-:Y:S01]  /*0c40*/  IADD3 R3, PT, PT, R3, 0x4, RZ ;  /* 0x0000000403037810 */ /* 0x000fe20007ffe0ff */
[----:B---3--:R-:W0:Y:S08]  /*0c50*/  I2F.F64.U32 R34, R30 ;  /* 0x0000001e00227312 */ /* 0x008e300000201800 */
[----:B----4-:R-:W1:Y:S01]  /*0c60*/  I2F.F64.U32 R36, R31 ;  /* 0x0000001f00247312 */ /* 0x010e620000201800 */
[----:B-----5:R-:W-:-:S02]  /*0c70*/  DFMA R22, R20, R22, R16 ;  /* 0x000000161416722b */ /* 0x020fc40000000010 */
[----:B0-----:R-:W-:-:S05]  /*0c80*/  DFMA R34, R20, R34, R24 ;  /* 0x000000221422722b */ /* 0x001fca0000000018 */
[----:B--2---:R-:W0:Y:S01]  /*0c90*/  I2F.F64.U32 R16, R7 ;  /* 0x0000000700107312 */ /* 0x004e220000201800 */
[C---:B------:R-:W-:Y:S02]  /*0ca0*/  DFMA R18, R14.reuse, R18, R22 ;  /* 0x000000120e12722b */ /* 0x040fe40000000016 */
[----:B-1----:R-:W-:-:S05]  /*0cb0*/  DFMA R34, R14, R36, R34 ;  /* 0x000000240e22722b */ /* 0x002fca0000000022 */
[----:B------:R-:W1:Y:S03]  /*0cc0*/  I2F.F64.U32 R32, R32 ;  /* 0x0000002000207312 */ /* 0x000e660000201800 */
[C---:B0-----:R-:W-:Y:S02]  /*0cd0*/  DFMA R34, R10.reuse, R16, R34 ;  /* 0x000000100a22722b */ /* 0x041fe40000000022 */
[----:B------:R-:W-:-:S06]  /*0ce0*/  DFMA R12, R10, R12, R18 ;  /* 0x0000000c0a0c722b */ /* 0x000fcc0000000012 */
[C---:B-1----:R-:W-:Y:S02]  /*0cf0*/  DFMA R24, R28.reuse, R32, R34 ;  /* 0x000000201c18722b */ /* 0x042fe40000000022 */
[----:B------:R-:W-:-:S11]  /*0d00*/  DFMA R16, R28, R8, R12 ;  /* 0x000000081c10722b */ /* 0x000fd6000000000c */
.L_x_17:
[----:B------:R-:W-:Y:S05]  /*0d10*/  @!P0 BRA `(.L_x_14) ;  /* 0x0000000000b88947 */ /* 0x000fea0003800000 */
[----:B------:R-:W-:Y:S02]  /*0d20*/  ISETP.NE.AND P0, PT, R2, 0x1, PT ;  /* 0x000000010200780c */ /* 0x000fe40003f05270 */
[----:B------:R-:W-:-:S04]  /*0d30*/  LOP3.LUT R5, R5, 0x1, RZ, 0xc0, !PT ;  /* 0x0000000105057812 */ /* 0x000fc800078ec0ff */
[----:B------:R-:W-:-:S07]  /*0d40*/  ISETP.NE.U32.AND P1, PT, R5, 0x1, PT ;  /* 0x000000010500780c */ /* 0x000fce0003f25070 */
[----:B------:R-:W-:Y:S06]  /*0d50*/  @!P0 BRA `(.L_x_18) ;  /* 0x00000000006c8947 */ /* 0x000fec0003800000 */
[----:B------:R-:W1:Y:S01]  /*0d60*/  LDC.64 R12, c[0x0][0x3a0] ;  /* 0x0000e800ff0c7b82 */ /* 0x000e620000000a00 */
[----:B0-----:R-:W-:-:S07]  /*0d70*/  IMAD R15, R3, R0, R6 ;  /* 0x00000000030f7224 */ /* 0x001fce00078e0206 */
[----:B------:R-:W0:Y:S08]  /*0d80*/  LDC.64 R10, c[0x0][0x398] ;  /* 0x0000e600ff0a7b82 */ /* 0x000e300000000a00 */
[----:B------:R-:W2:Y:S01]  /*0d90*/  LDC.64 R8, c[0x0][0x390] ;  /* 0x0000e400ff087b82 */ /* 0x000ea20000000a00 */
[----:B-1----:R-:W-:-:S03]  /*0da0*/  IMAD.WIDE R18, R15, 0x4, R12 ;  /* 0x000000040f127825 */ /* 0x002fc600078e020c */
[----:B------:R-:W-:Y:S02]  /*0db0*/  LEA R26, P0, R0, R18, 0x2 ;  /* 0x00000012001a7211 */ /* 0x000fe400078010ff */
[----:B------:R-:W3:Y:S01]  /*0dc0*/  LDG.E R2, desc[UR4][R18.64] ;  /* 0x0000000412027981 */ /* 0x000ee2000c1e1900 */
[----:B------:R-:W-:Y:S02]  /*0dd0*/  IMAD R5, R4, UR6, R15 ;  /* 0x0000000604057c24 */ /* 0x000fe4000f8e020f */
[----:B0-----:R-:W-:-:S04]  /*0de0*/  IMAD.WIDE R14, R15, 0x8, R10 ;  /* 0x000000080f0e7825 */ /* 0x001fc800078e020a */
[----:B------:R-:W-:Y:S02]  /*0df0*/  IMAD.X R27, RZ, RZ, R19, P0 ;  /* 0x000000ffff1b7224 */ /* 0x000fe400000e0613 */
[C---:B--2---:R-:W-:Y:S01]  /*0e00*/  IMAD.WIDE.U32 R12, R5.reuse, 0x8, R8 ;  /* 0x00000008050c7825 */ /* 0x044fe200078e0008 */
[----:B------:R-:W2:Y:S04]  /*0e10*/  LDG.E.64 R10, desc[UR4][R14.64] ;  /* 0x000000040e0a7981 */ /* 0x000ea8000c1e1b00 */
[----:B------:R-:W4:Y:S01]  /*0e20*/  LDG.E R26, desc[UR4][R26.64] ;  /* 0x000000041a1a7981 */ /* 0x000f22000c1e1900 */
[----:B------:R-:W-:Y:S01]  /*0e30*/  LEA R22, P0, R0, R14, 0x3 ;  /* 0x0000000e00167211 */ /* 0x000fe200078018ff */
[----:B------:R-:W-:Y:S02]  /*0e40*/  IMAD.IADD R21, R5, 0x1, R0 ;  /* 0x0000000105157824 */ /* 0x000fe400078e0200 */
[----:B------:R-:W2:Y:S02]  /*0e50*/  LDG.E.64 R12, desc[UR4][R12.64] ;  /* 0x000000040c0c7981 */ /* 0x000ea4000c1e1b00 */
[----:B------:R-:W-:-:S04]  /*0e60*/  IMAD.WIDE.U32 R20, R21, 0x8, R8 ;  /* 0x0000000815147825 */ /* 0x000fc800078e0008 */
[----:B------:R-:W-:Y:S02]  /*0e70*/  IMAD.X R23, RZ, RZ, R15, P0 ;  /* 0x000000ffff177224 */ /* 0x000fe400000e060f */
[----:B------:R-:W5:Y:S04]  /*0e80*/  LDG.E.64 R20, desc[UR4][R20.64] ;  /* 0x0000000414147981 */ /* 0x000f68000c1e1b00 */
[----:B------:R-:W5:Y:S01]  /*0e90*/  LDG.E.64 R22, desc[UR4][R22.64] ;  /* 0x0000000416167981 */ /* 0x000f62000c1e1b00 */
[----:B------:R-:W-:Y:S01]  /*0ea0*/  VIADD R3, R3, 0x2 ;  /* 0x0000000203037836 */ /* 0x000fe20000000000 */
[----:B---3--:R-:W0:Y:S08]  /*0eb0*/  I2F.F64.U32 R8, R2 ;  /* 0x0000000200087312 */ /* 0x008e300000201800 */
[----:B----4-:R-:W5:Y:S01]  /*0ec0*/  I2F.F64.U32 R18, R26 ;  /* 0x0000001a00127312 */ /* 0x010f620000201800 */
[----:B--2---:R-:W-:-:S02]  /*0ed0*/  DFMA R10, R12, R10, R16 ;  /* 0x0000000a0c0a722b */ /* 0x004fc40000000010 */
[----:B0-----:R-:W-:-:S08]  /*0ee0*/  DFMA R8, R12, R8, R24 ;  /* 0x000000080c08722b */ /* 0x001fd00000000018 */
[C---:B-----5:R-:W-:Y:S02]  /*0ef0*/  DFMA R24, R20.reuse, R18, R8 ;  /* 0x000000121418722b */ /* 0x060fe40000000008 */
[----:B------:R-:W-:-:S11]  /*0f00*/  DFMA R16, R20, R22, R10 ;  /* 0x000000161410722b */ /* 0x000fd6000000000a */
.L_x_18:
[----:B------:R-:W-:Y:S05]  /*0f10*/  @P1 BRA `(.L_x_14) ;  /* 0x0000000000381947 */ /* 0x000fea0003800000 */
[----:B------:R-:W1:Y:S01]  /*0f20*/  LDC.64 R12, c[0x0][0x3a0] ;  /* 0x0000e800ff0c7b82 */ /* 0x000e620000000a00 */
[----:B0-----:R-:W-:-:S07]  /*0f30*/  IMAD R3, R0, R3, R6 ;  /* 0x0000000300037224 */ /* 0x001fce00078e0206 */
[----:B------:R-:W0:Y:S08]  /*0f40*/  LDC.64 R10, c[0x0][0x398] ;  /* 0x0000e600ff0a7b82 */ /* 0x000e300000000a00 */
[----:B------:R-:W2:Y:S01]  /*0f50*/  LDC.64 R8, c[0x0][0x390] ;  /* 0x0000e400ff087b82 */ /* 0x000ea20000000a00 */
[----:B-1----:R-:W-:-:S06]  /*0f60*/  IMAD.WIDE R6, R3, 0x4, R12 ;  /* 0x0000000403067825 */ /* 0x002fcc00078e020c */
[----:B------:R-:W3:Y:S01]  /*0f70*/  LDG.E R6, desc[UR4][R6.64] ;  /* 0x0000000406067981 */ /* 0x000ee2000c1e1900 */
[----:B------:R-:W-:Y:S02]  /*0f80*/  IMAD R13, R4, UR6, R3 ;  /* 0x00000006040d7c24 */ /* 0x000fe4000f8e0203 */
[----:B0-----:R-:W-:-:S06]  /*0f90*/  IMAD.WIDE R4, R3, 0x8, R10 ;  /* 0x0000000803047825 */ /* 0x001fcc00078e020a */
[----:B------:R-:W4:Y:S01]  /*0fa0*/  LDG.E.64 R4, desc[UR4][R4.64] ;  /* 0x0000000404047981 */ /* 0x000f22000c1e1b00 */
[----:B--2---:R-:W-:-:S06]  /*0fb0*/  IMAD.WIDE.U32 R2, R13, 0x8, R8 ;  /* 0x000000080d027825 */ /* 0x004fcc00078e0008 */
[----:B------:R-:W4:Y:S01]  /*0fc0*/  LDG.E.64 R2, desc[UR4][R2.64] ;  /* 0x0000000402027981 */ /* 0x000f22000c1e1b00 */
[----:B---3--:R-:W0:Y:S01]  /*0fd0*/  I2F.F64.U32 R8, R6 ;  /* 0x0000000600087312 */ /* 0x008e220000201800 */
[C---:B----4-:R-:W-:Y:S02]  /*0fe0*/  DFMA R16, R2.reuse, R4, R16 ;  /* 0x000000040210722b */ /* 0x050fe40000000010 */
[----:B0-----:R-:W-:-:S11]  /*0ff0*/  DFMA R24, R2, R8, R24 ;  /* 0x000000080218722b */ /* 0x001fd60000000018 */
.L_x_14:
[----:B------:R-:W-:Y:S01]  /*1000*/  SHFL.DOWN PT, R3, R17, 0x10, 0x1f ;  /* 0x0a001f0011037f89 */ /* 0x000fe200000e0000 */
[----:B------:R-:W-:-:S03]  /*1010*/  SHF.R.U32.HI R19, RZ, 0x5, R0 ;  /* 0x00000005ff137819 */ /* 0x000fc60000011600 */
[----:B------:R-:W1:Y:S04]  /*1020*/  SHFL.DOWN PT, R2, R16, 0x10, 0x1f ;  /* 0x0a001f0010027f89 */ /* 0x000e6800000e0000 */
[----:B------:R-:W-:Y:S04]  /*1030*/  SHFL.DOWN PT, R7, R25, 0x10, 0x1f ;  /* 0x0a001f0019077f89 */ /* 0x000fe800000e0000 */
[----:B0-----:R-:W0:Y:S01]  /*1040*/  SHFL.DOWN PT, R6, R24, 0x10, 0x1f ;  /* 0x0a001f0018067f89 */ /* 0x001e2200000e0000 */
[----:B-1----:R-:W-:-:S07]  /*1050*/  DADD R4, R2, R16 ;  /* 0x0000000002047229 */ /* 0x002fce0000000010 */
[----:B------:R-:W-:Y:S01]  /*1060*/  SHFL.DOWN PT, R3, R5, 0x8, 0x1f ;  /* 0x09001f0005037f89 */ /* 0x000fe200000e0000 */
[----:B0-----:R-:W-:-:S03]  /*1070*/  DADD R6, R6, R24 ;  /* 0x0000000006067229 */ /* 0x001fc60000000018 */
[----:B------:R-:W0:Y:S04]  /*1080*/  SHFL.DOWN PT, R2, R4, 0x8, 0x1f ;  /* 0x09001f0004027f89 */ /* 0x000e2800000e0000 */
[----:B------:R-:W-:Y:S04]  /*1090*/  SHFL.DOWN PT, R11, R7, 0x8, 0x1f ;  /* 0x09001f00070b7f89 */ /* 0x000fe800000e0000 */
[----:B------:R-:W1:Y:S01]  /*10a0*/  SHFL.DOWN PT, R10, R6, 0x8, 0x1f ;  /* 0x09001f00060a7f89 */ /* 0x000e6200000e0000 */
[----:B0-----:R-:W-:Y:S01]  /*10b0*/  DADD R8, R4, R2 ;  /* 0x0000000004087229 */ /* 0x001fe20000000002 */
[----:B------:R-:W0:Y:S06]  /*10c0*/  S2R R2, SR_TID.X ;  /* 0x0000000000027919 */ /* 0x000e2c0000002100 */
[----:B------:R-:W-:Y:S01]  /*10d0*/  SHFL.DOWN PT, R13, R9, 0x4, 0x1f ;  /* 0x08801f00090d7f89 */ /* 0x000fe200000e0000 */
[----:B-1----:R-:W-:-:S03]  /*10e0*/  DADD R10, R6, R10 ;  /* 0x00000000060a7229 */ /* 0x002fc6000000000a */
[----:B------:R-:W1:Y:S04]  /*10f0*/  SHFL.DOWN PT, R12, R8, 0x4, 0x1f ;  /* 0x08801f00080c7f89 */ /* 0x000e6800000e0000 */
[----:B------:R-:W-:Y:S04]  /*1100*/  SHFL.DOWN PT, R15, R11, 0x4, 0x1f ;  /* 0x08801f000b0f7f89 */ /* 0x000fe800000e0000 */
[----:B------:R-:W2:Y:S01]  /*1110*/  SHFL.DOWN PT, R14, R10, 0x4, 0x1f ;  /* 0x08801f000a0e7f89 */ /* 0x000ea200000e0000 */
[C---:B0-----:R-:W-:Y:S01]  /*1120*/  LOP3.LUT P0, RZ, R2.reuse, 0x1f, RZ, 0xc0, !PT ;  /* 0x0000001f02ff7812 */ /* 0x041fe2000780c0ff */
[----:B-1----:R-:W-:Y:S01]  /*1130*/  DADD R12, R8, R12 ;  /* 0x00000000080c7229 */ /* 0x002fe2000000000c */
[----:B------:R-:W-:-:S06]  /*1140*/  ISETP.GE.U32.AND P1, PT, R2, R19, PT ;  /* 0x000000130200720c */ /* 0x000fcc0003f26070 */
[----:B------:R-:W-:Y:S01]  /*1150*/  SHFL.DOWN PT, R5, R13, 0x2, 0x1f ;  /* 0x08401f000d057f89 */ /* 0x000fe200000e0000 */
[----:B--2---:R-:W-:-:S03]  /*1160*/  DADD R14, R10, R14 ;  /* 0x000000000a0e7229 */ /* 0x004fc6000000000e */
[----:B------:R-:W0:Y:S01]  /*1170*/  SHFL.DOWN PT, R4, R12, 0x2, 0x1f ;  /* 0x08401f000c047f89 */ /* 0x000e2200000e0000 */
[----:B------:R-:W-:-:S03]  /*1180*/  @!P0 MOV R3, 0x400 ;  /* 0x0000040000038802 */ /* 0x000fc60000000f00 */
[----:B------:R-:W-:Y:S04]  /*1190*/  SHFL.DOWN PT, R7, R15, 0x2, 0x1f ;  /* 0x08401f000f077f89 */ /* 0x000fe800000e0000 */
[----:B------:R-:W1:Y:S01]  /*11a0*/  SHFL.DOWN PT, R6, R14, 0x2, 0x1f ;  /* 0x08401f000e067f89 */ /* 0x000e6200000e0000 */
[----:B------:R-:W2:Y:S01]  /*11b0*/  @!P0 S2R R16, SR_CgaCtaId ;  /* 0x0000000000108919 */ /* 0x000ea20000008800 */
[----:B------:R-:W3:Y:S01]  /*11c0*/  @!P1 S2R R17, SR_CgaCtaId ;  /* 0x0000000000119919 */ /* 0x000ee20000008800 */
[----:B0-----:R-:W-:Y:S01]  /*11d0*/  DADD R4, R12, R4 ;  /* 0x000000000c047229 */ /* 0x001fe20000000004 */
[----:B------:R-:W-:-:S06]  /*11e0*/  @!P1 MOV R12, 0x400 ;  /* 0x00000400000c9802 */ /* 0x000fcc0000000f00 */
[----:B------:R-:W-:Y:S01]  /*11f0*/  SHFL.DOWN PT, R9, R5, 0x1, 0x1f ;  /* 0x08201f0005097f89 */ /* 0x000fe200000e0000 */
[----:B-1----:R-:W-:-:S03]  /*1200*/  DADD R6, R14, R6 ;  /* 0x000000000e067229 */ /* 0x002fc60000000006 */
[----:B------:R-:W0:Y:S04]  /*1210*/  SHFL.DOWN PT, R8, R4, 0x1, 0x1f ;  /* 0x08201f0004087f89 */ /* 0x000e2800000e0000 */
[----:B------:R-:W-:Y:S04]  /*1220*/  SHFL.DOWN PT, R11, R7, 0x1, 0x1f ;  /* 0x08201f00070b7f89 */ /* 0x000fe800000e0000 */
[----:B------:R-:W1:Y:S01]  /*1230*/  SHFL.DOWN PT, R10, R6, 0x1, 0x1f ;  /* 0x08201f00060a7f89 */ /* 0x000e6200000e0000 */
[----:B--2---:R-:W-:-:S04]  /*1240*/  @!P0 LEA R3, R16, R3, 0x18 ;  /* 0x0000000310038211 */ /* 0x004fc800078ec0ff */
[----:B------:R-:W-:Y:S02]  /*1250*/  @!P0 LEA.HI R3, R2, R3, RZ, 0x1e ;  /* 0x0000000302038211 */ /* 0x000fe400078ff0ff */
[----:B---3--:R-:W-:-:S03]  /*1260*/  @!P1 LEA R17, R17, R12, 0x18 ;  /* 0x0000000c11119211 */ /* 0x008fc600078ec0ff */
[----:B------:R-:W-:Y:S02]  /*1270*/  @!P0 IMAD R13, R19, 0x8, R3 ;  /* 0x00000008130d8824 */ /* 0x000fe400078e0203 */
[----:B------:R-:W-:Y:S01]  /*1280*/  @!P1 IMAD R12, R2, 0x8, R17 ;  /* 0x00000008020c9824 */ /* 0x000fe200078e0211 */
[----:B0-----:R-:W-:-:S04]  /*1290*/  DADD R8, R4, R8 ;  /* 0x0000000004087229 */ /* 0x001fc80000000008 */
[----:B------:R-:W-:Y:S02]  /*12a0*/  @!P1 LEA R14, R19, R12, 0x3 ;  /* 0x0000000c130e9211 */ /* 0x000fe400078e18ff */
[----:B------:R-:W-:Y:S01]  /*12b0*/  CS2R R4, SRZ ;  /* 0x0000000000047805 */ /* 0x000fe2000001ff00 */
[----:B------:R0:W-:Y:S01]  /*12c0*/  @!P0 STS.64 [R3], R8 ;  /* 0x0000000803008388 */ /* 0x0001e20000000a00 */
[----:B-1----:R-:W-:Y:S01]  /*12d0*/  DADD R10, R6, R10 ;  /* 0x00000000060a7229 */ /* 0x002fe2000000000a */
[----:B------:R-:W-:-:S06]  /*12e0*/  CS2R R6, SRZ ;  /* 0x0000000000067805 */ /* 0x000fcc000001ff00 */
[----:B------:R0:W-:Y:S01]  /*12f0*/  @!P0 STS.64 [R13], R10 ;  /* 0x0000000a0d008388 */ /* 0x0001e20000000a00 */
[----:B------:R-:W-:Y:S01]  /*1300*/  BAR.SYNC.DEFER_BLOCKING 0x0 ;  /* 0x0000000000007b1d */ /* 0x000fe20000010000 */
[----:B------:R-:W-:-:S05]  /*1310*/  ISETP.GT.U32.AND P0, PT, R2, 0x1f, PT ;  /* 0x0000001f0200780c */ /* 0x000fca0003f04070 */
[----:B------:R0:W1:Y:S04]  /*1320*/  @!P1 LDS.64 R4, [R12] ;  /* 0x000000000c049984 */ /* 0x0000680000000a00 */
[----:B------:R0:W2:Y:S04]  /*1330*/  @!P1 LDS.64 R6, [R14] ;  /* 0x000000000e069984 */ /* 0x0000a80000000a00 */
[----:B------:R-:W-:Y:S05]  /*1340*/  @P0 EXIT ;  /* 0x000000000000094d */ /* 0x000fea0003800000 */
[----:B------:R-:W-:-:S13]  /*1350*/  ISETP.GE.U32.AND P0, PT, R0, 0x40, PT ;  /* 0x000000400000780c */ /* 0x000fda0003f06070 */
[----:B------:R-:W-:Y:S05]  /*1360*/  @!P0 BRA `(.L_x_19) ;  /* 0x0000000000ac8947 */ /* 0x000fea0003800000 */
[----:B0-----:R-:W-:Y:S02]  /*1370*/  SHF.R.U32.HI R3, RZ, 0x6, R0 ;  /* 0x00000006ff037819 */ /* 0x001fe40000011600 */
[----:B------:R-:W-:-:S03]  /*1380*/  ISETP.GE.U32.AND P0, PT, R0, 0x80, PT ;  /* 0x000000800000780c */ /* 0x000fc60003f06070 */
[----:B-1----:R-:W-:Y:S04]  /*1390*/  SHFL.DOWN PT, R9, R5, R3, 0x1f ;  /* 0x08001f0305097589 */ /* 0x002fe800000e0000 */
[----:B------:R-:W0:Y:S04]  /*13a0*/  SHFL.DOWN PT, R8, R4, R3, 0x1f ;  /* 0x08001f0304087589 */ /* 0x000e2800000e0000 */
[----:B--2---:R-:W-:Y:S04]  /*13b0*/  SHFL.DOWN PT, R11, R7, R3, 0x1f ;  /* 0x08001f03070b7589 */ /* 0x004fe800000e0000 */
[----:B------:R-:W1:Y:S01]  /*13c0*/  SHFL.DOWN PT, R10, R6, R3, 0x1f ;  /* 0x08001f03060a7589 */ /* 0x000e6200000e0000 */
[----:B0-----:R-:W-:-:S02]  /*13d0*/  DADD R4, R4, R8 ;  /* 0x0000000004047229 */ /* 0x001fc40000000008 */
[----:B-1----:R-:W-:Y:S01]  /*13e0*/  DADD R6, R6, R10 ;  /* 0x0000000006067229 */ /* 0x002fe2000000000a */
[----:B------:R-:W-:Y:S10]  /*13f0*/  @!P0 BRA `(.L_x_19) ;  /* 0x0000000000888947 */ /* 0x000ff40003800000 */
[----:B------:R-:W-:Y:S02]  /*1400*/  SHF.R.U32.HI R3, RZ, 0x7, R0 ;  /* 0x00000007ff037819 */ /* 0x000fe40000011600 */
[----:B------:R-:W-:-:S03]  /*1410*/  ISETP.GE.U32.AND P0, PT, R0, 0x100, PT ;  /* 0x000001000000780c */ /* 0x000fc60003f06070 */
[----:B------:R-:W-:Y:S04]  /*1420*/  SHFL.DOWN PT, R9, R5, R3, 0x1f ;  /* 0x08001f0305097589 */ /* 0x000fe800000e0000 */
[----:B------:R-:W0:Y:S04]  /*1430*/  SHFL.DOWN PT, R8, R4, R3, 0x1f ;  /* 0x08001f0304087589 */ /* 0x000e2800000e0000 */
[----:B------:R-:W-:Y:S04]  /*1440*/  SHFL.DOWN PT, R11, R7, R3, 0x1f ;  /* 0x08001f03070b7589 */ /* 0x000fe800000e0000 */
        /* <DEDUP_REMOVED lines=22> */
[----:B------:R-:W-:-:S05]  /*15b0*/  SHF.R.U32.HI R3, RZ, 0xa, R0 ;  /* 0x0000000aff037819 */ /* 0x000fca0000011600 */
[----:B------:R-:W-:Y:S04]  /*15c0*/  SHFL.DOWN PT, R9, R5, R3, 0x1f ;  /* 0x08001f0305097589 */ /* 0x000fe800000e0000 */
[----:B------:R-:W0:Y:S04]  /*15d0*/  SHFL.DOWN PT, R8, R4, R3, 0x1f ;  /* 0x08001f0304087589 */ /* 0x000e2800000e0000 */
[----:B------:R-:W-:Y:S04]  /*15e0*/  SHFL.DOWN PT, R11, R7, R3, 0x1f ;  /* 0x08001f03070b7589 */ /* 0x000fe800000e0000 */
[----:B------:R-:W1:Y:S01]  /*15f0*/  SHFL.DOWN PT, R10, R6, R3, 0x1f ;  /* 0x08001f03060a7589 */ /* 0x000e6200000e0000 */
[----:B0-----:R-:W-:-:S02]  /*1600*/  DADD R4, R4, R8 ;  /* 0x0000000004047229 */ /* 0x001fc40000000008 */
[----:B-1----:R-:W-:-:S11]  /*1610*/  DADD R6, R6, R10 ;  /* 0x0000000006067229 */ /* 0x002fd6000000000a */
.L_x_19:
[----:B------:R-:W-:-:S13]  /*1620*/  ISETP.NE.AND P0, PT, R2, RZ, PT ;  /* 0x000000ff0200720c */ /* 0x000fda0003f05270 */
[----:B------:R-:W-:Y:S05]  /*1630*/  @P0 EXIT ;  /* 0x000000000000094d */ /* 0x000fea0003800000 */
[----:B0-2---:R-:W0:Y:S01]  /*1640*/  MUFU.RCP64H R3, R7 ;  /* 0x0000000700037308 */ /* 0x005e220000001800 */
[----:B------:R-:W-:Y:S01]  /*1650*/  IMAD.MOV.U32 R2, RZ, RZ, 0x1 ;  /* 0x00000001ff027424 */ /* 0x000fe200078e00ff */
[----:B-1----:R-:W-:Y:S01]  /*1660*/  FSETP.GEU.AND P1, PT, |R5|, 6.5827683646048100446e-37, PT ;  /* 0x036000000500780b */ /* 0x002fe20003f2e200 */
        /* <DEDUP_REMOVED lines=12> */
[----:B------:R-:W-:Y:S01]  /*1730*/  IMAD.MOV.U32 R8, RZ, RZ, R4 ;  /* 0x000000ffff087224 */ /* 0x000fe200078e0004 */
[----:B------:R-:W-:Y:S01]  /*1740*/  MOV R0, 0x1790 ;  /* 0x0000179000007802 */ /* 0x000fe20000000f00 */
[----:B------:R-:W-:Y:S02]  /*1750*/  IMAD.MOV.U32 R11, RZ, RZ, R5 ;  /* 0x000000ffff0b7224 */ /* 0x000fe400078e0005 */
[----:B------:R-:W-:Y:S02]  /*1760*/  IMAD.MOV.U32 R2, RZ, RZ, R6 ;  /* 0x000000ffff027224 */ /* 0x000fe400078e0006 */
[----:B------:R-:W-:-:S07]  /*1770*/  IMAD.MOV.U32 R3, RZ, RZ, R7 ;  /* 0x000000ffff037224 */ /* 0x000fce00078e0007 */
[----:B------:R-:W-:Y:S05]  /*1780*/  CALL.REL.NOINC `($__internal_1_$__cuda_sm20_div_rn_f64_full) ;  /* 0x0000000000207944 */ /* 0x000fea0003c00000 */
[----:B------:R-:W-:Y:S01]  /*1790*/  IMAD.MOV.U32 R2, RZ, RZ, R10 ;  /* 0x000000ffff027224 */ /* 0x000fe200078e000a */
[----:B------:R-:W-:-:S07]  /*17a0*/  MOV R3, R11 ;  /* 0x0000000b00037202 */ /* 0x000fce0000000f00 */
.L_x_21:
[----:B------:R-:W-:Y:S05]  /*17b0*/  BSYNC.RECONVERGENT B0 ;  /* 0x0000000000007941 */ /* 0x000fea0003800200 */
.L_x_20:
[----:B------:R-:W0:Y:S01]  /*17c0*/  S2R R7, SR_CTAID.X ;  /* 0x0000000000077919 */ /* 0x000e220000002500 */
[----:B------:R-:W0:Y:S02]  /*17d0*/  LDC.64 R4, c[0x0][0x388] ;  /* 0x0000e200ff047b82 */ /* 0x000e240000000a00 */
[----:B0-----:R-:W-:-:S05]  /*17e0*/  IMAD.WIDE.U32 R4, R7, 0x8, R4 ;  /* 0x0000000807047825 */ /* 0x001fca00078e0004 */
[----:B------:R-:W-:Y:S01]  /*17f0*/  STG.E.64 desc[UR4][R4.64], R2 ;  /* 0x0000000204007986 */ /* 0x000fe2000c101b04 */
[----:B------:R-:W-:Y:S05]  /*1800*/  EXIT ;  /* 0x000000000000794d */ /* 0x000fea0003800000 */
        .weak           $__internal_1_$__cuda_sm20_div_rn_f64_full
        .type           $__internal_1_$__cuda_sm20_div_rn_f64_full,@function
        .size           $__internal_1_$__cuda_sm20_div_rn_f64_full,(.L_x_29 - $__internal_1_$__cuda_sm20_div_rn_f64_full)
$__internal_1_$__cuda_sm20_div_rn_f64_full:
[C---:B------:R-:W-:Y:S01]  /*1810*/  FSETP.GEU.AND P0, PT, |R3|.reuse, 1.469367938527859385e-39, PT ;  /* 0x001000000300780b */ /* 0x040fe20003f0e200 */
[----:B------:R-:W-:Y:S01]  /*1820*/  IMAD.MOV.U32 R7, RZ, RZ, R11 ;  /* 0x000000ffff077224 */ /* 0x000fe200078e000b */
[C---:B------:R-:W-:Y:S01]  /*1830*/  LOP3.LUT R4, R3.reuse, 0x800fffff, RZ, 0xc0, !PT ;  /* 0x800fffff03047812 */ /* 0x040fe200078ec0ff */
[----:B------:R-:W-:Y:S01]  /*1840*/  IMAD.MOV.U32 R6, RZ, RZ, R8 ;  /* 0x000000ffff067224 */ /* 0x000fe200078e0008 */
[----:B------:R-:W-:Y:S01]  /*1850*/  LOP3.LUT R18, R3, 0x7ff00000, RZ, 0xc0, !PT ;  /* 0x7ff0000003127812 */ /* 0x000fe200078ec0ff */
[----:B------:R-:W-:Y:S01]  /*1860*/  IMAD.MOV.U32 R8, RZ, RZ, 0x1 ;  /* 0x00000001ff087424 */ /* 0x000fe200078e00ff */
[----:B------:R-:W-:Y:S01]  /*1870*/  LOP3.LUT R5, R4, 0x3ff00000, RZ, 0xfc, !PT ;  /* 0x3ff0000004057812 */ /* 0x000fe200078efcff */
[----:B------:R-:W-:Y:S01]  /*1880*/  IMAD.MOV.U32 R4, RZ, RZ, R2 ;  /* 0x000000ffff047224 */ /* 0x000fe200078e0002 */
[C---:B------:R-:W-:Y:S01]  /*1890*/  FSETP.GEU.AND P2, PT, |R7|.reuse, 1.469367938527859385e-39, PT ;  /* 0x001000000700780b */ /* 0x040fe20003f4e200 */
[----:B------:R-:W-:Y:S01]  /*18a0*/  BSSY.RECONVERGENT B1, `(.L_x_22) ;  /* 0x0000050000017945 */ /* 0x000fe20003800200 */
[----:B------:R-:W-:-:S03]  /*18b0*/  LOP3.LUT R10, R7, 0x7ff00000, RZ, 0xc0, !PT ;  /* 0x7ff00000070a7812 */ /* 0x000fc600078ec0ff */
[----:B------:R-:W-:Y:S01]  /*18c0*/  @!P0 DMUL R4, R2, 8.98846567431157953865e+307 ;  /* 0x7fe0000002048828 */ /* 0x000fe20000000000 */
[----:B------:R-:W-:Y:S01]  /*18d0*/  ISETP.GE.U32.AND P1, PT, R10, R18, PT ;  /* 0x000000120a00720c */ /* 0x000fe20003f26070 */
[----:B------:R-:W-:-:S04]  /*18e0*/  IMAD.MOV.U32 R19, RZ, RZ, R10 ;  /* 0x000000ffff137224 */ /* 0x000fc800078e000a */
[----:B------:R-:W0:Y:S02]  /*18f0*/  MUFU.RCP64H R9, R5 ;  /* 0x0000000500097308 */ /* 0x000e240000001800 */
[----:B------:R-:W-:Y:S02]  /*1900*/  @!P2 LOP3.LUT R11, R3, 0x7ff00000, RZ, 0xc0, !PT ;  /* 0x7ff00000030ba812 */ /* 0x000fe400078ec0ff */
[----:B------:R-:W-:Y:S02]  /*1910*/  @!P0 LOP3.LUT R18, R5, 0x7ff00000, RZ, 0xc0, !PT ;  /* 0x7ff0000005128812 */ /* 0x000fe400078ec0ff */
[----:B------:R-:W-:Y:S01]  /*1920*/  @!P2 ISETP.GE.U32.AND P3, PT, R10, R11, PT ;  /* 0x0000000b0a00a20c */ /* 0x000fe20003f66070 */
[----:B------:R-:W-:Y:S02]  /*1930*/  IMAD.MOV.U32 R11, RZ, RZ, 0x1ca00000 ;  /* 0x1ca00000ff0b7424 */ /* 0x000fe400078e00ff */
[----:B------:R-:W-:Y:S01]  /*1940*/  VIADD R21, R18, 0xffffffff ;  /* 0xffffffff12157836 */ /* 0x000fe20000000000 */
[----:B0-----:R-:W-:-:S08]  /*1950*/  DFMA R12, R8, -R4, 1 ;  /* 0x3ff00000080c742b */ /* 0x001fd00000000804 */
[----:B------:R-:W-:-:S08]  /*1960*/  DFMA R12, R12, R12, R12 ;  /* 0x0000000c0c0c722b */ /* 0x000fd0000000000c */
[----:B------:R-:W-:Y:S01]  /*1970*/  DFMA R14, R8, R12, R8 ;  /* 0x0000000c080e722b */ /* 0x000fe20000000008 */
[C---:B------:R-:W-:Y:S01]  /*1980*/  @!P2 SEL R13, R11.reuse, 0x63400000, !P3 ;  /* 0x634000000b0da807 */ /* 0x040fe20005800000 */
[----:B------:R-:W-:Y:S01]  /*1990*/  IMAD.MOV.U32 R8, RZ, RZ, R6 ;  /* 0x000000ffff087224 */ /* 0x000fe200078e0006 */
[----:B------:R-:W-:Y:S02]  /*19a0*/  SEL R9, R11, 0x63400000, !P1 ;  /* 0x634000000b097807 */ /* 0x000fe40004800000 */
[--C-:B------:R-:W-:Y:S02]  /*19b0*/  @!P2 LOP3.LUT R13, R13, 0x80000000, R7.reuse, 0xf8, !PT ;  /* 0x800000000d0da812 */ /* 0x100fe400078ef807 */
[----:B------:R-:W-:Y:S01]  /*19c0*/  LOP3.LUT R9, R9, 0x800fffff, R7, 0xf8, !PT ;  /* 0x800fffff09097812 */ /* 0x000fe200078ef807 */
[----:B------:R-:W-:Y:S01]  /*19d0*/  DFMA R16, R14, -R4, 1 ;  /* 0x3ff000000e10742b */ /* 0x000fe20000000804 */
[----:B------:R-:W-:Y:S02]  /*19e0*/  @!P2 LOP3.LUT R13, R13, 0x100000, RZ, 0xfc, !PT ;  /* 0x001000000d0da812 */ /* 0x000fe400078efcff */
[----:B------:R-:W-:-:S05]  /*19f0*/  @!P2 MOV R12, RZ ;  /* 0x000000ff000ca202 */ /* 0x000fca0000000f00 */
[----:B------:R-:W-:Y:S02]  /*1a00*/  DFMA R16, R14, R16, R14 ;  /* 0x000000100e10722b */ /* 0x000fe4000000000e */
[----:B------:R-:W-:-:S08]  /*1a10*/  @!P2 DFMA R8, R8, 2, -R12 ;  /* 0x400000000808a82b */ /* 0x000fd0000000080c */
[----:B------:R-:W-:Y:S02]  /*1a20*/  DMUL R12, R16, R8 ;  /* 0x00000008100c7228 */ /* 0x000fe40000000000 */
[----:B------:R-:W-:-:S05]  /*1a30*/  @!P2 LOP3.LUT R19, R9, 0x7ff00000, RZ, 0xc0, !PT ;  /* 0x7ff000000913a812 */ /* 0x000fca00078ec0ff */
[----:B------:R-:W-:Y:S01]  /*1a40*/  VIADD R20, R19, 0xffffffff ;  /* 0xffffffff13147836 */ /* 0x000fe20000000000 */
[----:B------:R-:W-:-:S04]  /*1a50*/  DFMA R14, R12, -R4, R8 ;  /* 0x800000040c0e722b */ /* 0x000fc80000000008 */
[----:B------:R-:W-:-:S04]  /*1a60*/  ISETP.GT.U32.AND P0, PT, R20, 0x7feffffe, PT ;  /* 0x7feffffe1400780c */ /* 0x000fc80003f04070 */
[----:B------:R-:W-:Y:S01]  /*1a70*/  ISETP.GT.U32.OR P0, PT, R21, 0x7feffffe, P0 ;  /* 0x7feffffe1500780c */ /* 0x000fe20000704470 */
[----:B------:R-:W-:-:S12]  /*1a80*/  DFMA R12, R16, R14, R12 ;  /* 0x0000000e100c722b */ /* 0x000fd8000000000c */
[----:B------:R-:W-:Y:S05]  /*1a90*/  @P0 BRA `(.L_x_23) ;  /* 0x00000000006c0947 */ /* 0x000fea0003800000 */
[----:B------:R-:W-:-:S04]  /*1aa0*/  LOP3.LUT R7, R3, 0x7ff00000, RZ, 0xc0, !PT ;  /* 0x7ff0000003077812 */ /* 0x000fc800078ec0ff */
[CC--:B------:R-:W-:Y:S02]  /*1ab0*/  VIADDMNMX R6, R10.reuse, -R7.reuse, 0xb9600000, !PT ;  /* 0xb96000000a067446 */ /* 0x0c0fe40007800907 */
[----:B------:R-:W-:Y:S02]  /*1ac0*/  ISETP.GE.U32.AND P0, PT, R10, R7, PT ;  /* 0x000000070a00720c */ /* 0x000fe40003f06070 */
[----:B------:R-:W-:Y:S02]  /*1ad0*/  VIMNMX R6, PT, PT, R6, 0x46a00000, PT ;  /* 0x46a0000006067848 */ /* 0x000fe40003fe0100 */
[----:B------:R-:W-:-:S05]  /*1ae0*/  SEL R11, R11, 0x63400000, !P0 ;  /* 0x634000000b0b7807 */ /* 0x000fca0004000000 */
[----:B------:R-:W-:Y:S02]  /*1af0*/  IMAD.IADD R14, R6, 0x1, -R11 ;  /* 0x00000001060e7824 */ /* 0x000fe400078e0a0b */
[----:B------:R-:W-:Y:S02]  /*1b00*/  IMAD.MOV.U32 R6, RZ, RZ, RZ ;  /* 0x000000ffff067224 */ /* 0x000fe400078e00ff */
[----:B------:R-:W-:-:S06]  /*1b10*/  VIADD R7, R14, 0x7fe00000 ;  /* 0x7fe000000e077836 */ /* 0x000fcc0000000000 */
[----:B------:R-:W-:-:S10]  /*1b20*/  DMUL R10, R12, R6 ;  /* 0x000000060c0a7228 */ /* 0x000fd40000000000 */
[----:B------:R-:W-:-:S13]  /*1b30*/  FSETP.GTU.AND P0, PT, |R11|, 1.469367938527859385e-39, PT ;  /* 0x001000000b00780b */ /* 0x000fda0003f0c200 */
[----:B------:R-:W-:Y:S05]  /*1b40*/  @P0 BRA `(.L_x_24) ;  /* 0x0000000000940947 */ /* 0x000fea0003800000 */
[----:B------:R-:W-:Y:S01]  /*1b50*/  DFMA R4, R12, -R4, R8 ;  /* 0x800000040c04722b */ /* 0x000fe20000000008 */
[----:B------:R-:W-:-:S09]  /*1b60*/  MOV R6, RZ ;  /* 0x000000ff00067202 */ /* 0x000fd20000000f00 */
[C---:B------:R-:W-:Y:S02]  /*1b70*/  FSETP.NEU.AND P0, PT, R5.reuse, RZ, PT ;  /* 0x000000ff0500720b */ /* 0x040fe40003f0d000 */
[----:B------:R-:W-:-:S04]  /*1b80*/  LOP3.LUT R9, R5, 0x80000000, R3, 0x48, !PT ;  /* 0x8000000005097812 */ /* 0x000fc800078e4803 */
[----:B------:R-:W-:-:S07]  /*1b90*/  LOP3.LUT R7, R9, R7, RZ, 0xfc, !PT ;  /* 0x0000000709077212 */ /* 0x000fce00078efcff */
[----:B------:R-:W-:Y:S05]  /*1ba0*/  @!P0 BRA `(.L_x_24) ;  /* 0x00000000007c8947 */ /* 0x000fea0003800000 */
[----:B------:R-:W-:Y:S01]  /*1bb0*/  IMAD.MOV R3, RZ, RZ, -R14 ;  /* 0x000000ffff037224 */ /* 0x000fe200078e0a0e */
[----:B------:R-:W-:Y:S01]  /*1bc0*/  DMUL.RP R6, R12, R6 ;  /* 0x000000060c067228 */ /* 0x000fe20000008000 */
[----:B------:R-:W-:-:S06]  /*1bd0*/  IMAD.MOV.U32 R2, RZ, RZ, RZ ;  /* 0x000000ffff027224 */ /* 0x000fcc00078e00ff */
[----:B------:R-:W-:-:S03]  /*1be0*/  DFMA R2, R10, -R2, R12 ;  /* 0x800000020a02722b */ /* 0x000fc6000000000c */
[----:B------:R-:W-:-:S03]  /*1bf0*/  LOP3.LUT R9, R7, R9, RZ, 0x3c, !PT ;  /* 0x0000000907097212 */ /* 0x000fc600078e3cff */
[----:B------:R-:W-:-:S04]  /*1c00*/  IADD3 R2, PT, PT, -R14, -0x43300000, RZ ;  /* 0xbcd000000e027810 */ /* 0x000fc80007ffe1ff */
[----:B------:R-:W-:-:S04]  /*1c10*/  FSETP.NEU.AND P0, PT, |R3|, R2, PT ;  /* 0x000000020300720b */ /* 0x000fc80003f0d200 */
[----:B------:R-:W-:Y:S02]  /*1c20*/  FSEL R10, R6, R10, !P0 ;  /* 0x0000000a060a7208 */ /* 0x000fe40004000000 */
[----:B------:R-:W-:Y:S01]  /*1c30*/  FSEL R11, R9, R11, !P0 ;  /* 0x0000000b090b7208 */ /* 0x000fe20004000000 */
[----:B------:R-:W-:Y:S06]  /*1c40*/  BRA `(.L_x_24) ;  /* 0x0000000000547947 */ /* 0x000fec0003800000 */
.L_x_23:
[----:B------:R-:W-:-:S14]  /*1c50*/  DSETP.NAN.AND P0, PT, R6, R6, PT ;  /* 0x000000060600722a */ /* 0x000fdc0003f08000 */
[----:B------:R-:W-:Y:S05]  /*1c60*/  @P0 BRA `(.L_x_25) ;  /* 0x0000000000440947 */ /* 0x000fea0003800000 */
[----:B------:R-:W-:-:S14]  /*1c70*/  DSETP.NAN.AND P0, PT, R2, R2, PT ;  /* 0x000000020200722a */ /* 0x000fdc0003f08000 */
[----:B------:R-:W-:Y:S05]  /*1c80*/  @P0 BRA `(.L_x_26) ;  /* 0x0000000000300947 */ /* 0x000fea0003800000 */
[----:B------:R-:W-:Y:S01]  /*1c90*/  ISETP.NE.AND P0, PT, R19, R18, PT ;  /* 0x000000121300720c */ /* 0x000fe20003f05270 */
[----:B------:R-:W-:Y:S02]  /*1ca0*/  IMAD.MOV.U32 R10, RZ, RZ, 0x0 ;  /* 0x00000000ff0a7424 */ /* 0x000fe400078e00ff */
[----:B------:R-:W-:-:S10]  /*1cb0*/  IMAD.MOV.U32 R11, RZ, RZ, -0x80000 ;  /* 0xfff80000ff0b7424 */ /* 0x000fd400078e00ff */
        /* <DEDUP_REMOVED lines=9> */
.L_x_26:
[----:B------:R-:W-:Y:S01]  /*1d50*/  LOP3.LUT R11, R3, 0x80000, RZ, 0xfc, !PT ;  /* 0x00080000030b7812 */ /* 0x000fe200078efcff */
[----:B------:R-:W-:Y:S01]  /*1d60*/  IMAD.MOV.U32 R10, RZ, RZ, R2 ;  /* 0x000000ffff0a7224 */ /* 0x000fe200078e0002 */
[----:B------:R-:W-:Y:S06]  /*1d70*/  BRA `(.L_x_24) ;  /* 0x0000000000087947 */ /* 0x000fec0003800000 */
.L_x_25:
[----:B------:R-:W-:Y:S01]  /*1d80*/  LOP3.LUT R11, R7, 0x80000, RZ, 0xfc, !PT ;  /* 0x00080000070b7812 */ /* 0x000fe200078efcff */
[----:B------:R-:W-:-:S07]  /*1d90*/  IMAD.MOV.U32 R10, RZ, RZ, R6 ;  /* 0x000000ffff0a7224 */ /* 0x000fce00078e0006 */
.L_x_24:
[----:B------:R-:W-:Y:S05]  /*1da0*/  BSYNC.RECONVERGENT B1 ;  /* 0x0000000000017941 */ /* 0x000fea0003800200 */
.L_x_22:
[----:B------:R-:W-:Y:S02]  /*1db0*/  IMAD.MOV.U32 R2, RZ, RZ, R0 ;  /* 0x000000ffff027224 */ /* 0x000fe400078e0000 */
[----:B------:R-:W-:-:S04]  /*1dc0*/  IMAD.MOV.U32 R3, RZ, RZ, 0x0 ;  /* 0x00000000ff037424 */ /* 0x000fc800078e00ff */
[----:B------:R-:W-:Y:S05]  /*1dd0*/  RET.REL.NODEC R2 `(_Z6cc_gt5jPdS_S_Pj) ;  /* 0xffffffe002887950 */ /* 0x000fea0003c3ffff */
.L_x_27:
        /* <DEDUP_REMOVED lines=10> */
.L_x_29:


//--------------------- .nv.shared._Z6cc_le5jPdS_S_Pj --------------------------
	.section	.nv.shared._Z6cc_le5jPdS_S_Pj,"aw",@nobits
	.sectionflags	@""
	.align	16
	.zero		1024


//--------------------- .nv.shared.reserved.0     --------------------------
	.section	.nv.shared.reserved.0,"aw",@nobits
	.weak		__nv_reservedSMEM_offset_0_alias
	.size		__nv_reservedSMEM_offset_0_alias, 0, 64
	.other		__nv_reservedSMEM_offset_0_alias,@"STO_CUDA_RESERVED_SHARED STV_DEFAULT"
__nv_reservedSMEM_offset_0_alias:
	.zero		0
	.zero		64


//--------------------- .nv.shared._Z6cc_gt5jPdS_S_Pj --------------------------
	.section	.nv.shared._Z6cc_gt5jPdS_S_Pj,"aw",@nobits
	.sectionflags	@""
	.align	16
	.zero		1024


//--------------------- .nv.constant0._Z6cc_le5jPdS_S_Pj --------------------------
	.section	.nv.constant0._Z6cc_le5jPdS_S_Pj,"a",@progbits
	.sectionflags	@""
	.align	4
.nv.constant0._Z6cc_le5jPdS_S_Pj:
	.zero		936


//--------------------- .nv.constant0._Z6cc_gt5jPdS_S_Pj --------------------------
	.section	.nv.constant0._Z6cc_gt5jPdS_S_Pj,"a",@progbits
	.sectionflags	@""
	.align	4
.nv.constant0._Z6cc_gt5jPdS_S_Pj:
	.zero		936


//--------------------- SYMBOLS --------------------------

	.type		.nv.reservedSmem.offset0,@object
	.size		.nv.reservedSmem.offset0,0x4
	.type		.nv.reservedSmem.cap,@object
	.size		.nv.reservedSmem.cap,0x4
